	.target	sm_90a

	.elftype	@"ET_EXEC"


//--------------------- .note.nv.tkinfo           --------------------------
	.section	.note.nv.tkinfo,"",@"SHT_NOTE"
	.sectionflags	@"SHF_NOTE_NV_TKINFO"
	.tkinfo
        /*0018*/ 	.word	0x00000002
        /*0030*/ 	.string	""
        /*0030*/ 	.string	"ptxas"
        /*0030*/ 	.string	"Cuda compilation tools, release 13.0, V13.0.88"
        /*0030*/ 	.string	"Build cuda_13.0.r13.0/compiler.36424714_0"
        /*0030*/ 	.string	"-arch sm_90a -m 64 "



//--------------------- .note.nv.cuinfo           --------------------------
	.section	.note.nv.cuinfo,"",@"SHT_NOTE"
	.sectionflags	@"SHF_NOTE_NV_CUINFO"
        /*0018*/ 	.short	0x0002
        /*001a*/ 	.short	0x005a
        /*001c*/ 	.short	0x0082
	.zero		2


//--------------------- .nv.info                  --------------------------
	.section	.nv.info,"",@"SHT_CUDA_INFO"
	.align	4


	//----- nvinfo : EIATTR_REGCOUNT
	.align		4
        /*0000*/ 	.byte	0x04, 0x2f
        /*0002*/ 	.short	(.L_12 - .L_11)
	.align		4
.L_11:
        /*0004*/ 	.word	index@(_ZN7cutlass13device_kernelINS_4gemm6kernel13GemmUniversalIN4cute5tupleIJiiiiEEENS1_10collective13CollectiveMmaINS1_37MainloopSm90TmaGmmaWarpSpecializedFP8ILi5ENS5_IJNS4_1CILi1EEESB_SB_EEENS1_32KernelTmaWarpSpecializedPingpongEEENS5_IJNSA_ILi64EEESF_SF_EEENS_12float_e5m2_tENS5_IJlSB_lEEESH_SI_NS4_8TiledMMAINS4_8MMA_AtomIJNS4_4SM904GMMA30MMA_64x64x32_F32E5M2E5M2_SS_TNILNSM_7ScaleInE1ELSO_1EEEEEENS4_6LayoutISC_NS5_IJNSA_ILi0EEESS_SS_EEEEENS5_IJNS4_10UnderscoreESV_SV_EEEEENS4_13SM90_TMA_LOADENS4_14ComposedLayoutINS4_7SwizzleILi2ELi4ELi3EEENS4_18smem_ptr_flag_bitsILi8EEENSR_INS5_IJNSA_ILi8EEESF_EEENS5_IJSF_SB_EEEEEEEvNS4_8identityESY_S18_vS19_EENS_8epilogue10collective6detail29Sm90TmaWarpSpecializedAdapterINS1C_15DefaultEpilogueISH_SI_SI_NS1B_6thread17LinearCombinationISH_Li1EffLNS1G_9ScaleType4KindE0ELNS_15FloatRoundStyleE2ESH_EENS1_15EpilogueDefaultEEEEEvvEEEEvNT_6ParamsE)
        /*0008*/ 	.word	0x000000a8


	//----- nvinfo : EIATTR_FRAME_SIZE
	.align		4
.L_12:
        /*000c*/ 	.byte	0x04, 0x11
        /*000e*/ 	.short	(.L_14 - .L_13)
	.align		4
.L_13:
        /*0010*/ 	.word	index@(_ZN7cutlass13device_kernelINS_4gemm6kernel13GemmUniversalIN4cute5tupleIJiiiiEEENS1_10collective13CollectiveMmaINS1_37MainloopSm90TmaGmmaWarpSpecializedFP8ILi5ENS5_IJNS4_1CILi1EEESB_SB_EEENS1_32KernelTmaWarpSpecializedPingpongEEENS5_IJNSA_ILi64EEESF_SF_EEENS_12float_e5m2_tENS5_IJlSB_lEEESH_SI_NS4_8TiledMMAINS4_8MMA_AtomIJNS4_4SM904GMMA30MMA_64x64x32_F32E5M2E5M2_SS_TNILNSM_7ScaleInE1ELSO_1EEEEEENS4_6LayoutISC_NS5_IJNSA_ILi0EEESS_SS_EEEEENS5_IJNS4_10UnderscoreESV_SV_EEEEENS4_13SM90_TMA_LOADENS4_14ComposedLayoutINS4_7SwizzleILi2ELi4ELi3EEENS4_18smem_ptr_flag_bitsILi8EEENSR_INS5_IJNSA_ILi8EEESF_EEENS5_IJSF_SB_EEEEEEEvNS4_8identityESY_S18_vS19_EENS_8epilogue10collective6detail29Sm90TmaWarpSpecializedAdapterINS1C_15DefaultEpilogueISH_SI_SI_NS1B_6thread17LinearCombinationISH_Li1EffLNS1G_9ScaleType4KindE0ELNS_15FloatRoundStyleE2ESH_EENS1_15EpilogueDefaultEEEEEvvEEEEvNT_6ParamsE)
        /*0014*/ 	.word	0x00000000


	//----- nvinfo : EIATTR_MIN_STACK_SIZE
	.align		4
.L_14:
        /*0018*/ 	.byte	0x04, 0x12
        /*001a*/ 	.short	(.L_16 - .L_15)
	.align		4
.L_15:
        /*001c*/ 	.word	index@(_ZN7cutlass13device_kernelINS_4gemm6kernel13GemmUniversalIN4cute5tupleIJiiiiEEENS1_10collective13CollectiveMmaINS1_37MainloopSm90TmaGmmaWarpSpecializedFP8ILi5ENS5_IJNS4_1CILi1EEESB_SB_EEENS1_32KernelTmaWarpSpecializedPingpongEEENS5_IJNSA_ILi64EEESF_SF_EEENS_12float_e5m2_tENS5_IJlSB_lEEESH_SI_NS4_8TiledMMAINS4_8MMA_AtomIJNS4_4SM904GMMA30MMA_64x64x32_F32E5M2E5M2_SS_TNILNSM_7ScaleInE1ELSO_1EEEEEENS4_6LayoutISC_NS5_IJNSA_ILi0EEESS_SS_EEEEENS5_IJNS4_10UnderscoreESV_SV_EEEEENS4_13SM90_TMA_LOADENS4_14ComposedLayoutINS4_7SwizzleILi2ELi4ELi3EEENS4_18smem_ptr_flag_bitsILi8EEENSR_INS5_IJNSA_ILi8EEESF_EEENS5_IJSF_SB_EEEEEEEvNS4_8identityESY_S18_vS19_EENS_8epilogue10collective6detail29Sm90TmaWarpSpecializedAdapterINS1C_15DefaultEpilogueISH_SI_SI_NS1B_6thread17LinearCombinationISH_Li1EffLNS1G_9ScaleType4KindE0ELNS_15FloatRoundStyleE2ESH_EENS1_15EpilogueDefaultEEEEEvvEEEEvNT_6ParamsE)
        /*0020*/ 	.word	0x00000000
.L_16:


//--------------------- .nv.compat                --------------------------
	.section	.nv.compat,"",@"SHT_CUDA_COMPAT_INFO"
	.align	4
        /*0000*/ 	.byte	0x02, 0x09, 0x01, 0x00, 0x02, 0x02, 0x04, 0x00, 0x02, 0x05, 0x05, 0x00, 0x03, 0x07, 0x01, 0x01
        /*0010*/ 	.byte	0x02, 0x03, 0x01, 0x00, 0x02, 0x06, 0x01, 0x00, 0x04, 0x0b, 0x08, 0x00, 0x00, 0x00, 0x00, 0x00
        /*0020*/ 	.byte	0x00, 0x00, 0x00, 0x00


//--------------------- .nv.info._ZN7cutlass13device_kernelINS_4gemm6kernel13GemmUniversalIN4cute5tupleIJiiiiEEENS1_10collective13CollectiveMmaINS1_37MainloopSm90TmaGmmaWarpSpecializedFP8ILi5ENS5_IJNS4_1CILi1EEESB_SB_EEENS1_32KernelTmaWarpSpecializedPingpongEEENS5_IJNSA_ILi64EEESF_SF_EEENS_12float_e5m2_tENS5_IJlSB_lEEESH_SI_NS4_8TiledMMAINS4_8MMA_AtomIJNS4_4SM904GMMA30MMA_64x64x32_F32E5M2E5M2_SS_TNILNSM_7ScaleInE1ELSO_1EEEEEENS4_6LayoutISC_NS5_IJNSA_ILi0EEESS_SS_EEEEENS5_IJNS4_10UnderscoreESV_SV_EEEEENS4_13SM90_TMA_LOADENS4_14ComposedLayoutINS4_7SwizzleILi2ELi4ELi3EEENS4_18smem_ptr_flag_bitsILi8EEENSR_INS5_IJNSA_ILi8EEESF_EEENS5_IJSF_SB_EEEEEEEvNS4_8identityESY_S18_vS19_EENS_8epilogue10collective6detail29Sm90TmaWarpSpecializedAdapterINS1C_15DefaultEpilogueISH_SI_SI_NS1B_6thread17LinearCombinationISH_Li1EffLNS1G_9ScaleType4KindE0ELNS_15FloatRoundStyleE2ESH_EENS1_15EpilogueDefaultEEEEEvvEEEEvNT_6ParamsE --------------------------
	.section	.nv.info._ZN7cutlass13device_kernelINS_4gemm6kernel13GemmUniversalIN4cute5tupleIJiiiiEEENS1_10collective13CollectiveMmaINS1_37MainloopSm90TmaGmmaWarpSpecializedFP8ILi5ENS5_IJNS4_1CILi1EEESB_SB_EEENS1_32KernelTmaWarpSpecializedPingpongEEENS5_IJNSA_ILi64EEESF_SF_EEENS_12float_e5m2_tENS5_IJlSB_lEEESH_SI_NS4_8TiledMMAINS4_8MMA_AtomIJNS4_4SM904GMMA30MMA_64x64x32_F32E5M2E5M2_SS_TNILNSM_7ScaleInE1ELSO_1EEEEEENS4_6LayoutISC_NS5_IJNSA_ILi0EEESS_SS_EEEEENS5_IJNS4_10UnderscoreESV_SV_EEEEENS4_13SM90_TMA_LOADENS4_14ComposedLayoutINS4_7SwizzleILi2ELi4ELi3EEENS4_18smem_ptr_flag_bitsILi8EEENSR_INS5_IJNSA_ILi8EEESF_EEENS5_IJSF_SB_EEEEEEEvNS4_8identityESY_S18_vS19_EENS_8epilogue10collective6detail29Sm90TmaWarpSpecializedAdapterINS1C_15DefaultEpilogueISH_SI_SI_NS1B_6thread17LinearCombinationISH_Li1EffLNS1G_9ScaleType4KindE0ELNS_15FloatRoundStyleE2ESH_EENS1_15EpilogueDefaultEEEEEvvEEEEvNT_6ParamsE,"",@"SHT_CUDA_INFO"
	.sectionflags	@""
	.align	4


	//----- nvinfo : EIATTR_CUDA_API_VERSION
	.align		4
        /*0000*/ 	.byte	0x04, 0x37
        /*0002*/ 	.short	(.L_18 - .L_17)
.L_17:
        /*0004*/ 	.word	0x00000082


	//----- nvinfo : EIATTR_KPARAM_INFO
	.align		4
.L_18:
        /*0008*/ 	.byte	0x04, 0x17
        /*000a*/ 	.short	(.L_20 - .L_19)
.L_19:
        /*000c*/ 	.word	0x00000000
        /*0010*/ 	.short	0x0000
        /*0012*/ 	.short	0x0070
        /*0014*/ 	.byte	0x00, 0xf0, 0x01, 0x10


	//----- nvinfo : EIATTR_SPARSE_MMA_MASK
	.align		4
.L_20:
        /*0018*/ 	.byte	0x03, 0x50
        /*001a*/ 	.short	0x0000


	//----- nvinfo : EIATTR_MAXREG_COUNT
	.align		4
        /*001c*/ 	.byte	0x03, 0x1b
        /*001e*/ 	.short	0x00a8


	//----- nvinfo : EIATTR_NUM_BARRIERS
	.align		4
        /*0020*/ 	.byte	0x02, 0x4c
        /*0022*/ 	.byte	0x01
	.zero		1


	//----- nvinfo : EIATTR_MERCURY_ISA_VERSION
	.align		4
        /*0024*/ 	.byte	0x03, 0x5f
        /*0026*/ 	.short	0x0101


	//----- nvinfo : EIATTR_INT_WARP_WIDE_INSTR_OFFSETS
	.align		4
        /*0028*/ 	.byte	0x04, 0x31
        /*002a*/ 	.short	(.L_22 - .L_21)


	//   ....[0]....
.L_21:
        /*002c*/ 	.word	0x00000440


	//   ....[1]....
        /*0030*/ 	.word	0x00000460


	//   ....[2]....
        /*0034*/ 	.word	0x000004e0


	//   ....[3]....
        /*0038*/ 	.word	0x000004f0


	//   ....[4]....
        /*003c*/ 	.word	0x00000500


	//   ....[5]....
        /*0040*/ 	.word	0x00000520


	//   ....[6]....
        /*0044*/ 	.word	0x00000570


	//   ....[7]....
        /*0048*/ 	.word	0x00000590


	//----- nvinfo : EIATTR_COOP_GROUP_MASK_REGIDS
	.align		4
.L_22:
        /*004c*/ 	.byte	0x04, 0x29
        /*004e*/ 	.short	(.L_24 - .L_23)


	//   ....[0]....
.L_23:
        /*0050*/ 	.word	0xffffffff


	//   ....[1]....
        /*0054*/ 	.word	0xffffffff


	//   ....[2]....
        /*0058*/ 	.word	0xffffffff


	//   ....[3]....
        /*005c*/ 	.word	0xffffffff


	//   ....[4]....
        /*0060*/ 	.word	0xffffffff


	//   ....[5]....
        /*0064*/ 	.word	0xffffffff


	//----- nvinfo : EIATTR_COOP_GROUP_INSTR_OFFSETS
	.align		4
.L_24:
        /*0068*/ 	.byte	0x04, 0x28
        /*006a*/ 	.short	(.L_26 - .L_25)


	//   ....[0]....
.L_25:
        /*006c*/ 	.word	0x00000060


	//   ....[1]....
        /*0070*/ 	.word	0x00000070


	//   ....[2]....
        /*0074*/ 	.word	0x00000130


	//   ....[3]....
        /*0078*/ 	.word	0x000002e0


	//   ....[4]....
        /*007c*/ 	.word	0x00000320


	//   ....[5]....
        /*0080*/ 	.word	0x00000360


	//----- nvinfo : EIATTR_REG_RECONFIG
	.align		4
.L_26:
        /*0084*/ 	.byte	0x01, 0x54
	.zero		2


	//----- nvinfo : EIATTR_MBARRIER_INSTR_OFFSETS
	.align		4
        /*0088*/ 	.byte	0x04, 0x39
        /*008a*/ 	.short	(.L_28 - .L_27)


	//   ....[0]....
.L_27:
        /*008c*/ 	.word	0x00000230
        /*0090*/ 	.word	0x000000ff
        /*0094*/ 	.word	0x00000000
        /*0098*/ 	.short	0x0100
        /*009a*/ 	.byte	0x08
	.zero		1


	//   ....[1]....
        /*009c*/ 	.word	0x00000240
        /*00a0*/ 	.word	0x000000ff
        /*00a4*/ 	.word	0x00000028
        /*00a8*/ 	.short	0x0100
        /*00aa*/ 	.byte	0x08
	.zero		1


	//   ....[2]....
        /*00ac*/ 	.word	0x00000250
        /*00b0*/ 	.word	0x000000ff
        /*00b4*/ 	.word	0x00000008
        /*00b8*/ 	.short	0x0100
        /*00ba*/ 	.byte	0x08
	.zero		1


	//   ....[3]....
        /*00bc*/ 	.word	0x00000260
        /*00c0*/ 	.word	0x000000ff
        /*00c4*/ 	.word	0x00000030
        /*00c8*/ 	.short	0x0100
        /*00ca*/ 	.byte	0x08
	.zero		1


	//   ....[4]....
        /*00cc*/ 	.word	0x00000270
        /*00d0*/ 	.word	0x000000ff
        /*00d4*/ 	.word	0x00000010
        /*00d8*/ 	.short	0x0100
        /*00da*/ 	.byte	0x08
	.zero		1


	//   ....[5]....
        /*00dc*/ 	.word	0x00000280
        /*00e0*/ 	.word	0x000000ff
        /*00e4*/ 	.word	0x00000038
        /*00e8*/ 	.short	0x0100
        /*00ea*/ 	.byte	0x08
	.zero		1


	//   ....[6]....
        /*00ec*/ 	.word	0x00000290
        /*00f0*/ 	.word	0x000000ff
        /*00f4*/ 	.word	0x00000018
        /*00f8*/ 	.short	0x0100
        /*00fa*/ 	.byte	0x08
	.zero		1


	//   ....[7]....
        /*00fc*/ 	.word	0x000002a0
        /*0100*/ 	.word	0x000000ff
        /*0104*/ 	.word	0x00000040
        /*0108*/ 	.short	0x0100
        /*010a*/ 	.byte	0x08
	.zero		1


	//   ....[8]....
        /*010c*/ 	.word	0x000002b0
        /*0110*/ 	.word	0x000000ff
        /*0114*/ 	.word	0x00000020
        /*0118*/ 	.short	0x0100
        /*011a*/ 	.byte	0x08
	.zero		1


	//   ....[9]....
        /*011c*/ 	.word	0x000002c0
        /*0120*/ 	.word	0x000000ff
        /*0124*/ 	.word	0x00000048
        /*0128*/ 	.short	0x0100
        /*012a*/ 	.byte	0x08
	.zero		1


	//   ....[10]....
        /*012c*/ 	.word	0x000005d0
        /*0130*/ 	.word	0x000000ff
        /*0134*/ 	.word	0x00000080
        /*0138*/ 	.short	0x0100
        /*013a*/ 	.byte	0x08
	.zero		1


	//   ....[11]....
        /*013c*/ 	.word	0x00000640
        /*0140*/ 	.word	0x000000ff
        /*0144*/ 	.word	0x00000088
        /*0148*/ 	.short	0x0100
        /*014a*/ 	.byte	0x08
	.zero		1


	//   ....[12]....
        /*014c*/ 	.word	0x00000660
        /*0150*/ 	.word	0x000000ff
        /*0154*/ 	.word	0x00000060
        /*0158*/ 	.short	0x0100
        /*015a*/ 	.byte	0x09
	.zero		1


	//   ....[13]....
        /*015c*/ 	.word	0x00000670
        /*0160*/ 	.word	0x000000ff
        /*0164*/ 	.word	0x00000068
        /*0168*/ 	.short	0x0100
        /*016a*/ 	.byte	0x09
	.zero		1


	//   ....[14]....
        /*016c*/ 	.word	0x00000680
        /*0170*/ 	.word	0x000000ff
        /*0174*/ 	.word	0x00000070
        /*0178*/ 	.short	0x0100
        /*017a*/ 	.byte	0x09
	.zero		1


	//   ....[15]....
        /*017c*/ 	.word	0x00000690
        /*0180*/ 	.word	0x000000ff
        /*0184*/ 	.word	0x00000078
        /*0188*/ 	.short	0x0100
        /*018a*/ 	.byte	0x09
	.zero		1


	//   ....[16]....
        /*018c*/ 	.word	0x000014c0
        /*0190*/ 	.word	0x000000ff
        /*0194*/ 	.word	0xfffffff8
        /*0198*/ 	.short	0x010a
        /*019a*/ 	.byte	0x0f
	.zero		1


	//   ....[17]....
        /*019c*/ 	.word	0x00001790
        /*01a0*/ 	.word	0x000000ff
        /*01a4*/ 	.word	0x00000000
        /*01a8*/ 	.short	0x010a
        /*01aa*/ 	.byte	0x06
	.zero		1


	//   ....[18]....
        /*01ac*/ 	.word	0x000017d0
        /*01b0*/ 	.word	0x000000ff
        /*01b4*/ 	.word	0x00000000
        /*01b8*/ 	.short	0x010a
        /*01ba*/ 	.byte	0x06
	.zero		1


	//   ....[19]....
        /*01bc*/ 	.word	0x00001d40
        /*01c0*/ 	.word	0x000000ff
        /*01c4*/ 	.word	0x00000000
        /*01c8*/ 	.short	0x010a
        /*01ca*/ 	.byte	0x09
	.zero		1


	//   ....[20]....
        /*01cc*/ 	.word	0x00001d80
        /*01d0*/ 	.word	0x000000ff
        /*01d4*/ 	.word	0x00000000
        /*01d8*/ 	.short	0x010a
        /*01da*/ 	.byte	0x09
	.zero		1


	//   ....[21]....
        /*01dc*/ 	.word	0x00002160
        /*01e0*/ 	.word	0x000000ff
        /*01e4*/ 	.word	0x00000000
        /*01e8*/ 	.short	0x0101
        /*01ea*/ 	.byte	0x08
	.zero		1


	//   ....[22]....
        /*01ec*/ 	.word	0x000024d0
        /*01f0*/ 	.word	0x0000000f
        /*01f4*/ 	.word	0x00000000
        /*01f8*/ 	.short	0x0101
        /*01fa*/ 	.byte	0x18
	.zero		1


	//   ....[23]....
        /*01fc*/ 	.word	0x000025b0
        /*0200*/ 	.word	0x000000ff
        /*0204*/ 	.word	0x00000000
        /*0208*/ 	.short	0x0101
        /*020a*/ 	.byte	0x08
	.zero		1


	//   ....[24]....
        /*020c*/ 	.word	0x00002660
        /*0210*/ 	.word	0x000000ff
        /*0214*/ 	.word	0x00000008
        /*0218*/ 	.short	0x010a
        /*021a*/ 	.byte	0x0f
	.zero		1


	//   ....[25]....
        /*021c*/ 	.word	0x00004ec0
        /*0220*/ 	.word	0x00000004
        /*0224*/ 	.word	0x00000000
        /*0228*/ 	.short	0x0101
        /*022a*/ 	.byte	0x18
	.zero		1


	//   ....[26]....
        /*022c*/ 	.word	0x000057a0
        /*0230*/ 	.word	0x00000013
        /*0234*/ 	.word	0x00000028
        /*0238*/ 	.short	0x010a
        /*023a*/ 	.byte	0x3f
	.zero		1


	//   ....[27]....
        /*023c*/ 	.word	0x00005af0
        /*0240*/ 	.word	0x0000000a
        /*0244*/ 	.word	0x00000088
        /*0248*/ 	.short	0x0101
        /*024a*/ 	.byte	0x3f
	.zero		1


	//   ....[28]....
        /*024c*/ 	.word	0x00006250
        /*0250*/ 	.word	0x00000005
        /*0254*/ 	.word	0x00000000
        /*0258*/ 	.short	0x010a
        /*025a*/ 	.byte	0x3f
	.zero		1


	//   ....[29]....
        /*025c*/ 	.word	0x000062d0
        /*0260*/ 	.word	0x00000007
        /*0264*/ 	.word	0x00000000
        /*0268*/ 	.short	0x010a
        /*026a*/ 	.byte	0x3f
	.zero		1


	//   ....[30]....
        /*026c*/ 	.word	0x00006360
        /*0270*/ 	.word	0x00000008
        /*0274*/ 	.word	0x00000000
        /*0278*/ 	.short	0x010a
        /*027a*/ 	.byte	0x3f
	.zero		1


	//   ....[31]....
        /*027c*/ 	.word	0x000063f0
        /*0280*/ 	.word	0x0000000b
        /*0284*/ 	.word	0x00000000
        /*0288*/ 	.short	0x010a
        /*028a*/ 	.byte	0x3f
	.zero		1


	//   ....[32]....
        /*028c*/ 	.word	0x00006480
        /*0290*/ 	.word	0x00000003
        /*0294*/ 	.word	0x00000000
        /*0298*/ 	.short	0x010a
        /*029a*/ 	.byte	0x3f
	.zero		1


	//   ....[33]....
        /*029c*/ 	.word	0x000064f0
        /*02a0*/ 	.word	0x0000000f
        /*02a4*/ 	.word	0xfffffff8
        /*02a8*/ 	.short	0x010a
        /*02aa*/ 	.byte	0x3f
	.zero		1


	//   ....[34]....
        /*02ac*/ 	.word	0x00006550
        /*02b0*/ 	.word	0x0000000f
        /*02b4*/ 	.word	0x00000000
        /*02b8*/ 	.short	0x010a
        /*02ba*/ 	.byte	0x3f
	.zero		1


	//   ....[35]....
        /*02bc*/ 	.word	0x000065b0
        /*02c0*/ 	.word	0x00000010
        /*02c4*/ 	.word	0x00000000
        /*02c8*/ 	.short	0x010a
        /*02ca*/ 	.byte	0x3f
	.zero		1


	//   ....[36]....
        /*02cc*/ 	.word	0x00006610
        /*02d0*/ 	.word	0x0000000f
        /*02d4*/ 	.word	0x00000008
        /*02d8*/ 	.short	0x010a
        /*02da*/ 	.byte	0x3f
	.zero		1


	//   ....[37]....
        /*02dc*/ 	.word	0x000066e0
        /*02e0*/ 	.word	0x00000013
        /*02e4*/ 	.word	0x00000028
        /*02e8*/ 	.short	0x010a
        /*02ea*/ 	.byte	0x3f
	.zero		1


	//   ....[38]....
        /*02ec*/ 	.word	0x000067c0
        /*02f0*/ 	.word	0x00000005
        /*02f4*/ 	.word	0x00000000
        /*02f8*/ 	.short	0x010a
        /*02fa*/ 	.byte	0x3f
	.zero		1


	//   ....[39]....
        /*02fc*/ 	.word	0x00006810
        /*0300*/ 	.word	0x00000007
        /*0304*/ 	.word	0x00000000
        /*0308*/ 	.short	0x010a
        /*030a*/ 	.byte	0x3f
	.zero		1


	//   ....[40]....
        /*030c*/ 	.word	0x00006860
        /*0310*/ 	.word	0x00000008
        /*0314*/ 	.word	0x00000000
        /*0318*/ 	.short	0x010a
        /*031a*/ 	.byte	0x3f
	.zero		1


	//   ....[41]....
        /*031c*/ 	.word	0x000068b0
        /*0320*/ 	.word	0x0000000b
        /*0324*/ 	.word	0x00000000
        /*0328*/ 	.short	0x010a
        /*032a*/ 	.byte	0x3f
	.zero		1


	//----- nvinfo : EIATTR_NUM_MBARRIERS
	.align		4
.L_28:
        /*032c*/ 	.byte	0x03, 0x38
        /*032e*/ 	.short	0x0010


	//----- nvinfo : EIATTR_EXIT_INSTR_OFFSETS
	.align		4
        /*0330*/ 	.byte	0x04, 0x1c
        /*0332*/ 	.short	(.L_30 - .L_29)


	//   ....[0]....
.L_29:
        /*0334*/ 	.word	0x00001170


	//   ....[1]....
        /*0338*/ 	.word	0x000011d0


	//   ....[2]....
        /*033c*/ 	.word	0x000054d0


	//   ....[3]....
        /*0340*/ 	.word	0x00005500


	//   ....[4]....
        /*0344*/ 	.word	0x000064d0


	//----- nvinfo : EIATTR_MAX_THREADS
	.align		4
.L_30:
        /*0348*/ 	.byte	0x04, 0x05
        /*034a*/ 	.short	(.L_32 - .L_31)
.L_31:
        /*034c*/ 	.word	0x00000180
        /*0350*/ 	.word	0x00000001
        /*0354*/ 	.word	0x00000001


	//----- nvinfo : EIATTR_CRS_STACK_SIZE
	.align		4
.L_32:
        /*0358*/ 	.byte	0x04, 0x1e
        /*035a*/ 	.short	(.L_34 - .L_33)
.L_33:
        /*035c*/ 	.word	0x00000000


	//----- nvinfo : EIATTR_CBANK_PARAM_SIZE
	.align		4
.L_34:
        /*0360*/ 	.byte	0x03, 0x19
        /*0362*/ 	.short	0x0470


	//----- nvinfo : EIATTR_PARAM_CBANK
	.align		4
        /*0364*/ 	.byte	0x04, 0x0a
        /*0366*/ 	.short	(.L_36 - .L_35)
	.align		4
.L_35:
        /*0368*/ 	.word	index@(.nv.constant0._ZN7cutlass13device_kernelINS_4gemm6kernel13GemmUniversalIN4cute5tupleIJiiiiEEENS1_10collective13CollectiveMmaINS1_37MainloopSm90TmaGmmaWarpSpecializedFP8ILi5ENS5_IJNS4_1CILi1EEESB_SB_EEENS1_32KernelTmaWarpSpecializedPingpongEEENS5_IJNSA_ILi64EEESF_SF_EEENS_12float_e5m2_tENS5_IJlSB_lEEESH_SI_NS4_8TiledMMAINS4_8MMA_AtomIJNS4_4SM904GMMA30MMA_64x64x32_F32E5M2E5M2_SS_TNILNSM_7ScaleInE1ELSO_1EEEEEENS4_6LayoutISC_NS5_IJNSA_ILi0EEESS_SS_EEEEENS5_IJNS4_10UnderscoreESV_SV_EEEEENS4_13SM90_TMA_LOADENS4_14ComposedLayoutINS4_7SwizzleILi2ELi4ELi3EEENS4_18smem_ptr_flag_bitsILi8EEENSR_INS5_IJNSA_ILi8EEESF_EEENS5_IJSF_SB_EEEEEEEvNS4_8identityESY_S18_vS19_EENS_8epilogue10collective6detail29Sm90TmaWarpSpecializedAdapterINS1C_15DefaultEpilogueISH_SI_SI_NS1B_6thread17LinearCombinationISH_Li1EffLNS1G_9ScaleType4KindE0ELNS_15FloatRoundStyleE2ESH_EENS1_15EpilogueDefaultEEEEEvvEEEEvNT_6ParamsE)
        /*036c*/ 	.short	0x0210
        /*036e*/ 	.short	0x0470


	//----- nvinfo : EIATTR_SW_WAR
	.align		4
.L_36:
        /*0370*/ 	.byte	0x04, 0x36
        /*0372*/ 	.short	(.L_38 - .L_37)
.L_37:
        /*0374*/ 	.word	0x00000008
.L_38:


//--------------------- .nv.callgraph             --------------------------
	.section	.nv.callgraph,"",@"SHT_CUDA_CALLGRAPH"
	.align	4
	.sectionentsize	8
	.align		4
        /*0000*/ 	.word	0x00000000
	.align		4
        /*0004*/ 	.word	0xffffffff
	.align		4
        /*0008*/ 	.word	0x00000000
	.align		4
        /*000c*/ 	.word	0xfffffffe
	.align		4
        /*0010*/ 	.word	0x00000000
	.align		4
        /*0014*/ 	.word	0xfffffffd
	.align		4
        /*0018*/ 	.word	0x00000000
	.align		4
        /*001c*/ 	.word	0xfffffffc


//--------------------- .nv.constant4             --------------------------
	.section	.nv.constant4,"a",@progbits
	.align	8
	.align		8
.nv.constant4:
        /*0000*/ 	.dword	_ZN39_INTERNAL_a23cdbf3_4_k_cu_672fd79f_46184cuda3std3__45__cpo5beginE
	.align		8
        /*0008*/ 	.dword	_ZN39_INTERNAL_a23cdbf3_4_k_cu_672fd79f_46184cuda3std3__45__cpo3endE
	.align		8
        /*0010*/ 	.dword	_ZN39_INTERNAL_a23cdbf3_4_k_cu_672fd79f_46184cuda3std3__45__cpo6cbeginE
	.align		8
        /*0018*/ 	.dword	_ZN39_INTERNAL_a23cdbf3_4_k_cu_672fd79f_46184cuda3std3__45__cpo4cendE
	.align		8
        /*0020*/ 	.dword	_ZN39_INTERNAL_a23cdbf3_4_k_cu_672fd79f_46184cuda3std3__441_GLOBAL__N__a23cdbf3_4_k_cu_672fd79f_46186ignoreE
	.align		8
        /*0028*/ 	.dword	_ZN39_INTERNAL_a23cdbf3_4_k_cu_672fd79f_46184cuda3std3__419piecewise_constructE
	.align		8
        /*0030*/ 	.dword	_ZN39_INTERNAL_a23cdbf3_4_k_cu_672fd79f_46184cuda3std3__48in_placeE
	.align		8
        /*0038*/ 	.dword	_ZN39_INTERNAL_a23cdbf3_4_k_cu_672fd79f_46184cuda3std6ranges3__45__cpo4swapE
	.align		8
        /*0040*/ 	.dword	_ZN39_INTERNAL_a23cdbf3_4_k_cu_672fd79f_46184cuda3std6ranges3__45__cpo9iter_moveE
	.align		8
        /*0048*/ 	.dword	_ZN39_INTERNAL_a23cdbf3_4_k_cu_672fd79f_46184cute7productE
	.align		8
        /*0050*/ 	.dword	_ZN39_INTERNAL_a23cdbf3_4_k_cu_672fd79f_46184cute1_E


//--------------------- .text._ZN7cutlass13device_kernelINS_4gemm6kernel13GemmUniversalIN4cute5tupleIJiiiiEEENS1_10collective13CollectiveMmaINS1_37MainloopSm90TmaGmmaWarpSpecializedFP8ILi5ENS5_IJNS4_1CILi1EEESB_SB_EEENS1_32KernelTmaWarpSpecializedPingpongEEENS5_IJNSA_ILi64EEESF_SF_EEENS_12float_e5m2_tENS5_IJlSB_lEEESH_SI_NS4_8TiledMMAINS4_8MMA_AtomIJNS4_4SM904GMMA30MMA_64x64x32_F32E5M2E5M2_SS_TNILNSM_7ScaleInE1ELSO_1EEEEEENS4_6LayoutISC_NS5_IJNSA_ILi0EEESS_SS_EEEEENS5_IJNS4_10UnderscoreESV_SV_EEEEENS4_13SM90_TMA_LOADENS4_14ComposedLayoutINS4_7SwizzleILi2ELi4ELi3EEENS4_18smem_ptr_flag_bitsILi8EEENSR_INS5_IJNSA_ILi8EEESF_EEENS5_IJSF_SB_EEEEEEEvNS4_8identityESY_S18_vS19_EENS_8epilogue10collective6detail29Sm90TmaWarpSpecializedAdapterINS1C_15DefaultEpilogueISH_SI_SI_NS1B_6thread17LinearCombinationISH_Li1EffLNS1G_9ScaleType4KindE0ELNS_15FloatRoundStyleE2ESH_EENS1_15EpilogueDefaultEEEEEvvEEEEvNT_6ParamsE --------------------------
	.section	.text._ZN7cutlass13device_kernelINS_4gemm6kernel13GemmUniversalIN4cute5tupleIJiiiiEEENS1_10collective13CollectiveMmaINS1_37MainloopSm90TmaGmmaWarpSpecializedFP8ILi5ENS5_IJNS4_1CILi1EEESB_SB_EEENS1_32KernelTmaWarpSpecializedPingpongEEENS5_IJNSA_ILi64EEESF_SF_EEENS_12float_e5m2_tENS5_IJlSB_lEEESH_SI_NS4_8TiledMMAINS4_8MMA_AtomIJNS4_4SM904GMMA30MMA_64x64x32_F32E5M2E5M2_SS_TNILNSM_7ScaleInE1ELSO_1EEEEEENS4_6LayoutISC_NS5_IJNSA_ILi0EEESS_SS_EEEEENS5_IJNS4_10UnderscoreESV_SV_EEEEENS4_13SM90_TMA_LOADENS4_14ComposedLayoutINS4_7SwizzleILi2ELi4ELi3EEENS4_18smem_ptr_flag_bitsILi8EEENSR_INS5_IJNSA_ILi8EEESF_EEENS5_IJSF_SB_EEEEEEEvNS4_8identityESY_S18_vS19_EENS_8epilogue10collective6detail29Sm90TmaWarpSpecializedAdapterINS1C_15DefaultEpilogueISH_SI_SI_NS1B_6thread17LinearCombinationISH_Li1EffLNS1G_9ScaleType4KindE0ELNS_15FloatRoundStyleE2ESH_EENS1_15EpilogueDefaultEEEEEvvEEEEvNT_6ParamsE,"ax",@progbits
	.align	128
.text._ZN7cutlass13device_kernelINS_4gemm6kernel13GemmUniversalIN4cute5tupleIJiiiiEEENS1_10collective13CollectiveMmaINS1_37MainloopSm90TmaGmmaWarpSpecializedFP8ILi5ENS5_IJNS4_1CILi1EEESB_SB_EEENS1_32KernelTmaWarpSpecializedPingpongEEENS5_IJNSA_ILi64EEESF_SF_EEENS_12float_e5m2_tENS5_IJlSB_lEEESH_SI_NS4_8TiledMMAINS4_8MMA_AtomIJNS4_4SM904GMMA30MMA_64x64x32_F32E5M2E5M2_SS_TNILNSM_7ScaleInE1ELSO_1EEEEEENS4_6LayoutISC_NS5_IJNSA_ILi0EEESS_SS_EEEEENS5_IJNS4_10UnderscoreESV_SV_EEEEENS4_13SM90_TMA_LOADENS4_14ComposedLayoutINS4_7SwizzleILi2ELi4ELi3EEENS4_18smem_ptr_flag_bitsILi8EEENSR_INS5_IJNSA_ILi8EEESF_EEENS5_IJSF_SB_EEEEEEEvNS4_8identityESY_S18_vS19_EENS_8epilogue10collective6detail29Sm90TmaWarpSpecializedAdapterINS1C_15DefaultEpilogueISH_SI_SI_NS1B_6thread17LinearCombinationISH_Li1EffLNS1G_9ScaleType4KindE0ELNS_15FloatRoundStyleE2ESH_EENS1_15EpilogueDefaultEEEEEvvEEEEvNT_6ParamsE:
        .type           _ZN7cutlass13device_kernelINS_4gemm6kernel13GemmUniversalIN4cute5tupleIJiiiiEEENS1_10collective13CollectiveMmaINS1_37MainloopSm90TmaGmmaWarpSpecializedFP8ILi5ENS5_IJNS4_1CILi1EEESB_SB_EEENS1_32KernelTmaWarpSpecializedPingpongEEENS5_IJNSA_ILi64EEESF_SF_EEENS_12float_e5m2_tENS5_IJlSB_lEEESH_SI_NS4_8TiledMMAINS4_8MMA_AtomIJNS4_4SM904GMMA30MMA_64x64x32_F32E5M2E5M2_SS_TNILNSM_7ScaleInE1ELSO_1EEEEEENS4_6LayoutISC_NS5_IJNSA_ILi0EEESS_SS_EEEEENS5_IJNS4_10UnderscoreESV_SV_EEEEENS4_13SM90_TMA_LOADENS4_14ComposedLayoutINS4_7SwizzleILi2ELi4ELi3EEENS4_18smem_ptr_flag_bitsILi8EEENSR_INS5_IJNSA_ILi8EEESF_EEENS5_IJSF_SB_EEEEEEEvNS4_8identityESY_S18_vS19_EENS_8epilogue10collective6detail29Sm90TmaWarpSpecializedAdapterINS1C_15DefaultEpilogueISH_SI_SI_NS1B_6thread17LinearCombinationISH_Li1EffLNS1G_9ScaleType4KindE0ELNS_15FloatRoundStyleE2ESH_EENS1_15EpilogueDefaultEEEEEvvEEEEvNT_6ParamsE,@function
        .size           _ZN7cutlass13device_kernelINS_4gemm6kernel13GemmUniversalIN4cute5tupleIJiiiiEEENS1_10collective13CollectiveMmaINS1_37MainloopSm90TmaGmmaWarpSpecializedFP8ILi5ENS5_IJNS4_1CILi1EEESB_SB_EEENS1_32KernelTmaWarpSpecializedPingpongEEENS5_IJNSA_ILi64EEESF_SF_EEENS_12float_e5m2_tENS5_IJlSB_lEEESH_SI_NS4_8TiledMMAINS4_8MMA_AtomIJNS4_4SM904GMMA30MMA_64x64x32_F32E5M2E5M2_SS_TNILNSM_7ScaleInE1ELSO_1EEEEEENS4_6LayoutISC_NS5_IJNSA_ILi0EEESS_SS_EEEEENS5_IJNS4_10UnderscoreESV_SV_EEEEENS4_13SM90_TMA_LOADENS4_14ComposedLayoutINS4_7SwizzleILi2ELi4ELi3EEENS4_18smem_ptr_flag_bitsILi8EEENSR_INS5_IJNSA_ILi8EEESF_EEENS5_IJSF_SB_EEEEEEEvNS4_8identityESY_S18_vS19_EENS_8epilogue10collective6detail29Sm90TmaWarpSpecializedAdapterINS1C_15DefaultEpilogueISH_SI_SI_NS1B_6thread17LinearCombinationISH_Li1EffLNS1G_9ScaleType4KindE0ELNS_15FloatRoundStyleE2ESH_EENS1_15EpilogueDefaultEEEEEvvEEEEvNT_6ParamsE,(.L_x_142 - _ZN7cutlass13device_kernelINS_4gemm6kernel13GemmUniversalIN4cute5tupleIJiiiiEEENS1_10collective13CollectiveMmaINS1_37MainloopSm90TmaGmmaWarpSpecializedFP8ILi5ENS5_IJNS4_1CILi1EEESB_SB_EEENS1_32KernelTmaWarpSpecializedPingpongEEENS5_IJNSA_ILi64EEESF_SF_EEENS_12float_e5m2_tENS5_IJlSB_lEEESH_SI_NS4_8TiledMMAINS4_8MMA_AtomIJNS4_4SM904GMMA30MMA_64x64x32_F32E5M2E5M2_SS_TNILNSM_7ScaleInE1ELSO_1EEEEEENS4_6LayoutISC_NS5_IJNSA_ILi0EEESS_SS_EEEEENS5_IJNS4_10UnderscoreESV_SV_EEEEENS4_13SM90_TMA_LOADENS4_14ComposedLayoutINS4_7SwizzleILi2ELi4ELi3EEENS4_18smem_ptr_flag_bitsILi8EEENSR_INS5_IJNSA_ILi8EEESF_EEENS5_IJSF_SB_EEEEEEEvNS4_8identityESY_S18_vS19_EENS_8epilogue10collective6detail29Sm90TmaWarpSpecializedAdapterINS1C_15DefaultEpilogueISH_SI_SI_NS1B_6thread17LinearCombinationISH_Li1EffLNS1G_9ScaleType4KindE0ELNS_15FloatRoundStyleE2ESH_EENS1_15EpilogueDefaultEEEEEvvEEEEvNT_6ParamsE)
        .other          _ZN7cutlass13device_kernelINS_4gemm6kernel13GemmUniversalIN4cute5tupleIJiiiiEEENS1_10collective13CollectiveMmaINS1_37MainloopSm90TmaGmmaWarpSpecializedFP8ILi5ENS5_IJNS4_1CILi1EEESB_SB_EEENS1_32KernelTmaWarpSpecializedPingpongEEENS5_IJNSA_ILi64EEESF_SF_EEENS_12float_e5m2_tENS5_IJlSB_lEEESH_SI_NS4_8TiledMMAINS4_8MMA_AtomIJNS4_4SM904GMMA30MMA_64x64x32_F32E5M2E5M2_SS_TNILNSM_7ScaleInE1ELSO_1EEEEEENS4_6LayoutISC_NS5_IJNSA_ILi0EEESS_SS_EEEEENS5_IJNS4_10UnderscoreESV_SV_EEEEENS4_13SM90_TMA_LOADENS4_14ComposedLayoutINS4_7SwizzleILi2ELi4ELi3EEENS4_18smem_ptr_flag_bitsILi8EEENSR_INS5_IJNSA_ILi8EEESF_EEENS5_IJSF_SB_EEEEEEEvNS4_8identityESY_S18_vS19_EENS_8epilogue10collective6detail29Sm90TmaWarpSpecializedAdapterINS1C_15DefaultEpilogueISH_SI_SI_NS1B_6thread17LinearCombinationISH_Li1EffLNS1G_9ScaleType4KindE0ELNS_15FloatRoundStyleE2ESH_EENS1_15EpilogueDefaultEEEEEvvEEEEvNT_6ParamsE,@"STO_CUDA_ENTRY STV_DEFAULT"
_ZN7cutlass13device_kernelINS_4gemm6kernel13GemmUniversalIN4cute5tupleIJiiiiEEENS1_10collective13CollectiveMmaINS1_37MainloopSm90TmaGmmaWarpSpecializedFP8ILi5ENS5_IJNS4_1CILi1EEESB_SB_EEENS1_32KernelTmaWarpSpecializedPingpongEEENS5_IJNSA_ILi64EEESF_SF_EEENS_12float_e5m2_tENS5_IJlSB_lEEESH_SI_NS4_8TiledMMAINS4_8MMA_AtomIJNS4_4SM904GMMA30MMA_64x64x32_F32E5M2E5M2_SS_TNILNSM_7ScaleInE1ELSO_1EEEEEENS4_6LayoutISC_NS5_IJNSA_ILi0EEESS_SS_EEEEENS5_IJNS4_10UnderscoreESV_SV_EEEEENS4_13SM90_TMA_LOADENS4_14ComposedLayoutINS4_7SwizzleILi2ELi4ELi3EEENS4_18smem_ptr_flag_bitsILi8EEENSR_INS5_IJNSA_ILi8EEESF_EEENS5_IJSF_SB_EEEEEEEvNS4_8identityESY_S18_vS19_EENS_8epilogue10collective6detail29Sm90TmaWarpSpecializedAdapterINS1C_15DefaultEpilogueISH_SI_SI_NS1B_6thread17LinearCombinationISH_Li1EffLNS1G_9ScaleType4KindE0ELNS_15FloatRoundStyleE2ESH_EENS1_15EpilogueDefaultEEEEEvvEEEEvNT_6ParamsE:
[----:B------:R-:W-:Y:S01]  /*0000*/  LDC R1, c[0x0][0x28] ;  /* 0x00000a00ff017b82 */ /* 0x000fe20000000800 */
[----:B------:R-:W0:Y:S01]  /*0010*/  S2R R11, SR_TID.X ;  /* 0x00000000000b7919 */ /* 0x000e220000002100 */
[----:B------:R-:W-:Y:S01]  /*0020*/  ELECT P0, URZ, PT ;  /* 0x00000000003f782f */ /* 0x000fe20003800000 */
[----:B------:R-:W-:Y:S01]  /*0030*/  BSSY B0, `(.L_x_0) ;  /* 0x000000f000007945 */ /* 0x000fe20003800000 */
[--C-:B0-----:R-:W-:Y:S02]  /*0040*/  SHF.R.U32.HI R0, RZ, 0x5, R11.reuse ;  /* 0x00000005ff007819 */ /* 0x101fe4000001160b */
[----:B------:R-:W-:-:S03]  /*0050*/  SHF.R.U32.HI R4, RZ, 0x7, R11 ;  /* 0x00000007ff047819 */ /* 0x000fc6000001160b */
[----:B------:R-:W0:Y:S04]  /*0060*/  SHFL.IDX PT, R2, R0, RZ, 0x1f ;  /* 0x00001fff00027589 */ /* 0x000e2800000e0000 */
[----:B------:R1:W2:Y:S01]  /*0070*/  SHFL.IDX PT, R5, R4, RZ, 0x1f ;  /* 0x00001fff04057589 */ /* 0x0002a200000e0000 */
[----:B0-----:R-:W-:-:S13]  /*0080*/  ISETP.NE.OR P0, PT, R2, RZ, !P0 ;  /* 0x000000ff0200720c */ /* 0x001fda0004705670 */
[----:B-12---:R-:W-:Y:S05]  /*0090*/  @P0 BRA `(.L_x_1) ;  /* 0x0000000000200947 */ /* 0x006fea0003800000 */
[----:B------:R-:W-:Y:S02]  /*00a0*/  ULDC.64 UR4, c[0x0][0x198] ;  /* 0x0000660000047ab9 */ /* 0x000fe40000000a00 */
[----:B------:R-:W-:Y:S02]  /*00b0*/  UIADD3 UR6, UP0, UR4, 0xf0, URZ ;  /* 0x000000f004067890 */ /* 0x000fe4000ff1e03f */
[----:B------:R-:W-:Y:S02]  /*00c0*/  UIADD3 UR4, UP1, UR4, 0x1f0, URZ ;  /* 0x000001f004047890 */ /* 0x000fe4000ff3e03f */
[----:B------:R-:W-:Y:S02]  /*00d0*/  UIADD3.X UR7, URZ, UR5, URZ, UP0, !UPT ;  /* 0x000000053f077290 */ /* 0x000fe400087fe43f */
[----:B------:R-:W-:-:S07]  /*00e0*/  UIADD3.X UR5, URZ, UR5, URZ, UP1, !UPT ;  /* 0x000000053f057290 */ /* 0x000fce0008ffe43f */
[----:B------:R0:W-:Y:S02]  /*00f0*/  UTMACCTL.PF [UR6] ;  /* 0x00000000060079b9 */ /* 0x0001e40008040000 */
[----:B------:R0:W-:Y:S02]  /*0100*/  UTMACCTL.PF [UR4] ;  /* 0x00000000040079b9 */ /* 0x0001e40008040000 */
[----:B0-----:R-:W-:Y:S01]  /*0110*/  NOP ;  /* 0x0000000000007918 */ /* 0x001fe20000000000 */
.L_x_1:
[----:B------:R-:W-:Y:S05]  /*0120*/  BSYNC B0 ;  /* 0x0000000000007941 */ /* 0x000fea0003800000 */
.L_x_0:
[----:B------:R-:W0:Y:S02]  /*0130*/  SHFL.IDX PT, R3, R0, RZ, 0x1f ;  /* 0x00001fff00037589 */ /* 0x000e2400000e0000 */
[----:B0-----:R-:W-:-:S13]  /*0140*/  ISETP.NE.AND P0, PT, R3, RZ, PT ;  /* 0x000000ff0300720c */ /* 0x001fda0003f05270 */
[----:B------:R-:W-:Y:S05]  /*0150*/  @P0 BRA `(.L_x_2) ;  /* 0x0000000000600947 */ /* 0x000fea0003800000 */
[----:B------:R-:W0:Y:S01]  /*0160*/  S2UR UR8, SR_CgaCtaId ;  /* 0x00000000000879c3 */ /* 0x000e220000008800 */
[----:B------:R-:W-:Y:S01]  /*0170*/  UMOV UR4, 0x400 ;  /* 0x0000040000047882 */ /* 0x000fe20000000000 */
[----:B------:R-:W-:Y:S01]  /*0180*/  UMOV UR5, 0x1 ;  /* 0x0000000100057882 */ /* 0x000fe20000000000 */
[----:B------:R-:W-:Y:S01]  /*0190*/  UMOV UR6, 0x80 ;  /* 0x0000008000067882 */ /* 0x000fe20000000000 */
[----:B------:R-:W-:Y:S01]  /*01a0*/  ELECT P0, URZ, PT ;  /* 0x00000000003f782f */ /* 0x000fe20003800000 */
[----:B------:R-:W-:-:S04]  /*01b0*/  UIADD3 UR6, -UR6, 0x100000, URZ ;  /* 0x0010000006067890 */ /* 0x000fc8000fffe13f */
[----:B------:R-:W-:Y:S02]  /*01c0*/  USHF.L.U32 UR7, UR6, 0xb, URZ ;  /* 0x0000000b06077899 */ /* 0x000fe4000800063f */
[----:B------:R-:W-:Y:S02]  /*01d0*/  USHF.L.U32 UR6, UR6, 0x1, URZ ;  /* 0x0000000106067899 */ /* 0x000fe4000800063f */
[----:B0-----:R-:W-:Y:S02]  /*01e0*/  ULEA UR8, UR8, UR4, 0x18 ;  /* 0x0000000408087291 */ /* 0x001fe4000f8ec03f */
[----:B------:R-:W-:-:S04]  /*01f0*/  UIADD3 UR4, -UR5, 0x100000, URZ ;  /* 0x0010000005047890 */ /* 0x000fc8000fffe13f */
[----:B------:R-:W-:Y:S02]  /*0200*/  USHF.L.U32 UR5, UR4, 0xb, URZ ;  /* 0x0000000b04057899 */ /* 0x000fe4000800063f */
[----:B------:R-:W-:Y:S01]  /*0210*/  USHF.L.U32 UR4, UR4, 0x1, URZ ;  /* 0x0000000104047899 */ /* 0x000fe2000800063f */
[----:B------:R-:W0:Y:S11]  /*0220*/  FENCE.VIEW.ASYNC.S ;  /* 0x00000000000073c6 */ /* 0x000e360000000000 */
[----:B0-----:R0:W1:Y:S01]  /*0230*/  SYNCS.EXCH.64 URZ, [UR8], UR4 ;  /* 0x00000004083f75b2 */ /* 0x0010620008000100 */
[----:B------:R0:W2:Y:S01]  /*0240*/  SYNCS.EXCH.64 URZ, [UR8+0x28], UR6 ;  /* 0x00002806083f75b2 */ /* 0x0000a20008000100 */
[----:B------:R0:W3:Y:S01]  /*0250*/  SYNCS.EXCH.64 URZ, [UR8+0x8], UR4 ;  /* 0x00000804083f75b2 */ /* 0x0000e20008000100 */
[----:B------:R0:W4:Y:S01]  /*0260*/  SYNCS.EXCH.64 URZ, [UR8+0x30], UR6 ;  /* 0x00003006083f75b2 */ /* 0x0001220008000100 */
[----:B------:R0:W0:Y:S01]  /*0270*/  SYNCS.EXCH.64 URZ, [UR8+0x10], UR4 ;  /* 0x00001004083f75b2 */ /* 0x0000220008000100 */
[----:B------:R0:W0:Y:S01]  /*0280*/  SYNCS.EXCH.64 URZ, [UR8+0x38], UR6 ;  /* 0x00003806083f75b2 */ /* 0x0000220008000100 */
[----:B------:R0:W0:Y:S01]  /*0290*/  SYNCS.EXCH.64 URZ, [UR8+0x18], UR4 ;  /* 0x00001804083f75b2 */ /* 0x0000220008000100 */
[----:B------:R0:W0:Y:S01]  /*02a0*/  SYNCS.EXCH.64 URZ, [UR8+0x40], UR6 ;  /* 0x00004006083f75b2 */ /* 0x0000220008000100 */
[----:B------:R0:W0:Y:S01]  /*02b0*/  SYNCS.EXCH.64 URZ, [UR8+0x20], UR4 ;  /* 0x00002004083f75b2 */ /* 0x0000220008000100 */
[----:B------:R0:W0:Y:S01]  /*02c0*/  SYNCS.EXCH.64 URZ, [UR8+0x48], UR6 ;  /* 0x00004806083f75b2 */ /* 0x0000220008000100 */
[----:B------:R-:W-:Y:S01]  /*02d0*/  NOP ;  /* 0x0000000000007918 */ /* 0x000fe20000000000 */
.L_x_2:
[----:B------:R-:W5:Y:S01]  /*02e0*/  SHFL.IDX PT, R6, R0, RZ, 0x1f ;  /* 0x00001fff00067589 */ /* 0x000f6200000e0000 */
[----:B------:R-:W-:Y:S01]  /*02f0*/  ELECT P0, URZ, PT ;  /* 0x00000000003f782f */ /* 0x000fe20003800000 */
[----:B------:R-:W-:Y:S01]  /*0300*/  NOP ;  /* 0x0000000000007918 */ /* 0x000fe20000000000 */
[----:B------:R-:W-:Y:S01]  /*0310*/  ELECT P1, URZ, PT ;  /* 0x00000000003f782f */ /* 0x000fe20003820000 */
[----:B------:R1:W2:Y:S01]  /*0320*/  SHFL.IDX PT, R3, R0, RZ, 0x1f ;  /* 0x00001fff00037589 */ /* 0x0002a200000e0000 */
[----:B0-----:R-:W-:Y:S01]  /*0330*/  UMOV UR4, 0x20 ;  /* 0x0000002000047882 */ /* 0x001fe20000000000 */
[----:B------:R-:W-:Y:S01]  /*0340*/  UMOV UR11, 0x80 ;  /* 0x00000080000b7882 */ /* 0x000fe20000000000 */
[----:B------:R-:W-:Y:S01]  /*0350*/  NOP ;  /* 0x0000000000007918 */ /* 0x000fe20000000000 */
[----:B------:R-:W0:Y:S01]  /*0360*/  SHFL.IDX PT, R4, R4, RZ, 0x1f ;  /* 0x00001fff04047589 */ /* 0x000e2200000e0000 */
[C---:B------:R-:W-:Y:S01]  /*0370*/  VIADD R33, R5.reuse, 0xffffffff ;  /* 0xffffffff05217836 */ /* 0x040fe20000000000 */
[----:B------:R-:W-:Y:S01]  /*0380*/  ULDC.64 UR20, c[0x0][0x208] ;  /* 0x0000820000147ab9 */ /* 0x000fe20000000a00 */
[----:B------:R-:W-:-:S02]  /*0390*/  ISETP.NE.AND P2, PT, R5, RZ, PT ;  /* 0x000000ff0500720c */ /* 0x000fc40003f45270 */
[----:B-1----:R-:W-:Y:S02]  /*03a0*/  SHF.R.S32.HI R0, RZ, 0x1f, R11 ;  /* 0x0000001fff007819 */ /* 0x002fe4000001140b */
[----:B------:R-:W-:Y:S02]  /*03b0*/  ISETP.GE.U32.AND P3, PT, R33, 0x2, PT ;  /* 0x000000022100780c */ /* 0x000fe40003f66070 */
[----:B------:R-:W-:-:S04]  /*03c0*/  LEA.HI R0, R0, R11, RZ, 0x7 ;  /* 0x0000000b00007211 */ /* 0x000fc800078f38ff */
[----:B------:R-:W-:Y:S02]  /*03d0*/  LOP3.LUT R0, R0, 0xffffff80, RZ, 0xc0, !PT ;  /* 0xffffff8000007812 */ /* 0x000fe400078ec0ff */
[----:B-----5:R-:W-:-:S03]  /*03e0*/  ISETP.NE.OR P0, PT, R6, RZ, !P0 ;  /* 0x000000ff0600720c */ /* 0x020fc60004705670 */
[----:B------:R-:W-:Y:S01]  /*03f0*/  IMAD.IADD R10, R11, 0x1, -R0 ;  /* 0x000000010b0a7824 */ /* 0x000fe200078e0a00 */
[----:B--2---:R-:W-:Y:S02]  /*0400*/  ISETP.NE.OR P1, PT, R3, RZ, !P1 ;  /* 0x000000ff0300720c */ /* 0x004fe40004f25670 */
[----:B------:R-:W-:Y:S02]  /*0410*/  SHF.R.S32.HI R3, RZ, 0x1f, R2 ;  /* 0x0000001fff037819 */ /* 0x000fe40000011402 */
[----:B0-----:R-:W-:Y:S02]  /*0420*/  R2UR UR15, R4 ;  /* 0x00000000040f72ca */ /* 0x001fe400000e0000 */
[----:B------:R-:W-:-:S03]  /*0430*/  LEA.HI R3, R3, R2, RZ, 0x2 ;  /* 0x0000000203037211 */ /* 0x000fc600078f10ff */
[----:B------:R-:W-:Y:S01]  /*0440*/  VOTEU.ALL UP0, P0 ;  /* 0x00000000003f7886 */ /* 0x000fe20000000000 */
[----:B------:R-:W-:-:S03]  /*0450*/  LOP3.LUT R3, R3, 0xfffffffc, RZ, 0xc0, !PT ;  /* 0xfffffffc03037812 */ /* 0x000fc600078ec0ff */
[----:B------:R-:W-:Y:S01]  /*0460*/  VOTEU.ALL UP1, P1 ;  /* 0x00000000003f7886 */ /* 0x000fe20000820000 */
[----:B------:R-:W0:Y:S01]  /*0470*/  @!UP0 S2UR UR7, SR_CgaCtaId ;  /* 0x00000000000789c3 */ /* 0x000e220000008800 */
[----:B------:R-:W-:Y:S01]  /*0480*/  @!UP0 UMOV UR6, 0x400 ;  /* 0x0000040000068882 */ /* 0x000fe20000000000 */
[----:B------:R-:W-:-:S04]  /*0490*/  @!UP0 UIADD3 UR4, -UR4, 0x100000, URZ ;  /* 0x0010000004048890 */ /* 0x000fc8000fffe13f */
[----:B------:R-:W-:Y:S02]  /*04a0*/  @!UP0 USHF.L.U32 UR5, UR4, 0xb, URZ ;  /* 0x0000000b04058899 */ /* 0x000fe4000800063f */
[----:B------:R-:W-:Y:S01]  /*04b0*/  @!UP0 USHF.L.U32 UR4, UR4, 0x1, URZ ;  /* 0x0000000104048899 */ /* 0x000fe2000800063f */
[----:B------:R-:W-:Y:S01]  /*04c0*/  IMAD.IADD R20, R2, 0x1, -R3 ;  /* 0x0000000102147824 */ /* 0x000fe200078e0a03 */
[----:B------:R-:W-:Y:S01]  /*04d0*/  @!UP1 UMOV UR9, 0x400 ;  /* 0x0000040000099882 */ /* 0x000fe20000000000 */
[----:B------:R-:W-:Y:S01]  /*04e0*/  VOTEU.ALL UP2, P1 ;  /* 0x00000000003f7886 */ /* 0x000fe20000840000 */
[----:B------:R-:W-:Y:S01]  /*04f0*/  VOTEU.ALL UP3, P1 ;  /* 0x00000000003f7886 */ /* 0x000fe20000860000 */
[----:B------:R-:W-:Y:S01]  /*0500*/  VOTEU.ALL UP4, P1 ;  /* 0x00000000003f7886 */ /* 0x000fe20000880000 */
[----:B------:R-:W1:Y:S01]  /*0510*/  @!UP1 S2UR UR10, SR_CgaCtaId ;  /* 0x00000000000a99c3 */ /* 0x000e620000008800 */
[----:B------:R-:W-:Y:S01]  /*0520*/  VOTEU.ALL UP5, P1 ;  /* 0x00000000003f7886 */ /* 0x000fe200008a0000 */
[----:B0-----:R-:W-:-:S02]  /*0530*/  @!UP0 ULEA UR8, UR7, UR6, 0x18 ;  /* 0x0000000607088291 */ /* 0x001fc4000f8ec03f */
[----:B------:R-:W-:-:S04]  /*0540*/  @!UP1 UIADD3 UR6, -UR11, 0x100000, URZ ;  /* 0x001000000b069890 */ /* 0x000fc8000fffe13f */
[----:B------:R-:W-:Y:S02]  /*0550*/  @!UP1 USHF.L.U32 UR7, UR6, 0xb, URZ ;  /* 0x0000000b06079899 */ /* 0x000fe4000800063f */
[----:B------:R-:W-:Y:S01]  /*0560*/  @!UP1 USHF.L.U32 UR6, UR6, 0x1, URZ ;  /* 0x0000000106069899 */ /* 0x000fe2000800063f */
[----:B------:R-:W-:Y:S01]  /*0570*/  VOTEU.ALL UP0, P0 ;  /* 0x00000000003f7886 */ /* 0x000fe20000000000 */
[----:B-1----:R-:W-:Y:S01]  /*0580*/  @!UP1 ULEA UR9, UR10, UR9, 0x18 ;  /* 0x000000090a099291 */ /* 0x002fe2000f8ec03f */
[----:B------:R-:W-:Y:S02]  /*0590*/  VOTEU.ALL UP1, P0 ;  /* 0x00000000003f7886 */ /* 0x000fe40000020000 */
[----:B------:R-:W-:Y:S01]  /*05a0*/  ULDC.64 UR10, c[0x0][0x598] ;  /* 0x00016600000a7ab9 */ /* 0x000fe20000000a00 */
[----:B------:R-:W-:Y:S01]  /*05b0*/  ISETP.NE.AND P0, PT, R20, 0x3, PT ;  /* 0x000000031400780c */ /* 0x000fe20003f05270 */
[----:B------:R-:W0:Y:S02]  /*05c0*/  FENCE.VIEW.ASYNC.S ;  /* 0x00000000000073c6 */ /* 0x000e240000000000 */
[----:B0-----:R0:W3:Y:S01]  /*05d0*/  @!UP0 SYNCS.EXCH.64 URZ, [UR8+0x80], UR4 ;  /* 0x00008004083f85b2 */ /* 0x0010e20008000100 */
[----:B------:R-:W-:-:S02]  /*05e0*/  ISETP.NE.U32.AND P1, PT, RZ, UR10, PT ;  /* 0x0000000aff007c0c */ /* 0x000fc4000bf25070 */
[----:B------:R-:W-:Y:S02]  /*05f0*/  ISETP.EQ.OR P0, PT, R20, RZ, !P0 ;  /* 0x000000ff1400720c */ /* 0x000fe40004702670 */
[----:B------:R-:W-:Y:S02]  /*0600*/  ISETP.NE.AND.EX P1, PT, RZ, UR11, PT, P1 ;  /* 0x0000000bff007c0c */ /* 0x000fe4000bf25310 */
[----:B------:R-:W-:-:S04]  /*0610*/  ISETP.EQ.AND P0, PT, R5, RZ, P0 ;  /* 0x000000ff0500720c */ /* 0x000fc80000702270 */
[----:B------:R-:W-:-:S04]  /*0620*/  SEL R7, RZ, 0x1, !P0 ;  /* 0x00000001ff077807 */ /* 0x000fc80004000000 */
[----:B------:R-:W-:Y:S01]  /*0630*/  SEL R7, R7, 0x2, P3 ;  /* 0x0000000207077807 */ /* 0x000fe20001800000 */
[----:B------:R0:W3:Y:S01]  /*0640*/  @!UP1 SYNCS.EXCH.64 URZ, [UR8+0x88], UR4 ;  /* 0x00008804083f95b2 */ /* 0x0000e20008000100 */
[----:B------:R-:W-:Y:S01]  /*0650*/  NOP ;  /* 0x0000000000007918 */ /* 0x000fe20000000000 */
[----:B------:R0:W3:Y:S01]  /*0660*/  @!UP2 SYNCS.EXCH.64 URZ, [UR9+0x60], UR6 ;  /* 0x00006006093fa5b2 */ /* 0x0000e20008000100 */
[----:B------:R0:W3:Y:S01]  /*0670*/  @!UP3 SYNCS.EXCH.64 URZ, [UR9+0x68], UR6 ;  /* 0x00006806093fb5b2 */ /* 0x0000e20008000100 */
[----:B------:R0:W3:Y:S01]  /*0680*/  @!UP4 SYNCS.EXCH.64 URZ, [UR9+0x70], UR6 ;  /* 0x00007006093fc5b2 */ /* 0x0000e20008000100 */
[----:B------:R0:W3:Y:S01]  /*0690*/  @!UP5 SYNCS.EXCH.64 URZ, [UR9+0x78], UR6 ;  /* 0x00007806093fd5b2 */ /* 0x0000e20008000100 */
[----:B------:R-:W-:Y:S01]  /*06a0*/  NOP ;  /* 0x0000000000007918 */ /* 0x000fe20000000000 */
[----:B---34-:R-:W-:Y:S06]  /*06b0*/  BAR.SYNC.DEFER_BLOCKING 0x0 ;  /* 0x0000000000007b1d */ /* 0x018fec0000010000 */
[----:B0-----:R-:W-:Y:S05]  /*06c0*/  @!P1 BRA `(.L_x_3) ;  /* 0x00000000001c9947 */ /* 0x001fea0003800000 */
[----:B------:R-:W0:Y:S02]  /*06d0*/  LDC.64 R2, c[0x0][0x598] ;  /* 0x00016600ff027b82 */ /* 0x000e240000000a00 */
[----:B0-----:R-:W2:Y:S02]  /*06e0*/  LDG.E.64 R2, desc[UR20][R2.64] ;  /* 0x0000001402027981 */ /* 0x001ea4000c1e1b00 */
[----:B--2---:R-:W-:-:S04]  /*06f0*/  ISETP.NE.U32.AND P0, PT, R2, RZ, PT ;  /* 0x000000ff0200720c */ /* 0x004fc80003f05070 */
[----:B------:R-:W-:-:S13]  /*0700*/  ISETP.NE.AND.EX P0, PT, R3, RZ, PT, P0 ;  /* 0x000000ff0300720c */ /* 0x000fda0003f05300 */
[----:B------:R-:W-:Y:S05]  /*0710*/  @!P0 BRA `(.L_x_3) ;  /* 0x0000000000088947 */ /* 0x000fea0003800000 */
[----:B------:R2:W5:Y:S01]  /*0720*/  LD.E R12, desc[UR20][R2.64] ;  /* 0x00000014020c7980 */ /* 0x000562000c101900 */
[----:B------:R-:W-:Y:S05]  /*0730*/  BRA `(.L_x_4) ;  /* 0x0000000000207947 */ /* 0x000fea0003800000 */
.L_x_3:
[----:B------:R-:W-:Y:S02]  /*0740*/  ULDC.64 UR4, c[0x0][0x588] ;  /* 0x0001620000047ab9 */ /* 0x000fe40000000a00 */
[----:B------:R-:W-:-:S04]  /*0750*/  ISETP.NE.U32.AND P0, PT, RZ, UR4, PT ;  /* 0x00000004ff007c0c */ /* 0x000fc8000bf05070 */
[----:B------:R-:W-:-:S13]  /*0760*/  ISETP.NE.AND.EX P0, PT, RZ, UR5, PT, P0 ;  /* 0x00000005ff007c0c */ /* 0x000fda000bf05300 */
[----:B------:R-:W-:Y:S05]  /*0770*/  @!P0 BRA `(.L_x_5) ;  /* 0x00000000000c8947 */ /* 0x000fea0003800000 */
[----:B------:R-:W0:Y:S02]  /*0780*/  LDC.64 R12, c[0x0][0x588] ;  /* 0x00016200ff0c7b82 */ /* 0x000e240000000a00 */
[----:B0-----:R1:W5:Y:S01]  /*0790*/  LDG.E R12, desc[UR20][R12.64] ;  /* 0x000000140c0c7981 */ /* 0x001362000c1e1900 */
[----:B------:R-:W-:Y:S05]  /*07a0*/  BRA `(.L_x_4) ;  /* 0x0000000000047947 */ /* 0x000fea0003800000 */
.L_x_5:
[----:B------:R-:W0:Y:S02]  /*07b0*/  LDC R12, c[0x0][0x580] ;  /* 0x00016000ff0c7b82 */ /* 0x000e240000000800 */
.L_x_4:
[----:B------:R-:W-:Y:S02]  /*07c0*/  ULDC.64 UR4, c[0x0][0x5a0] ;  /* 0x0001680000047ab9 */ /* 0x000fe40000000a00 */
[----:B------:R-:W-:-:S04]  /*07d0*/  ISETP.NE.U32.AND P0, PT, RZ, UR4, PT ;  /* 0x00000004ff007c0c */ /* 0x000fc8000bf05070 */
[----:B------:R-:W-:-:S13]  /*07e0*/  ISETP.NE.AND.EX P0, PT, RZ, UR5, PT, P0 ;  /* 0x00000005ff007c0c */ /* 0x000fda000bf05300 */
[----:B------:R-:W-:Y:S05]  /*07f0*/  @!P0 BRA `(.L_x_6) ;  /* 0x00000000001c8947 */ /* 0x000fea0003800000 */
[----:B--2---:R-:W2:Y:S02]  /*0800*/  LDC.64 R2, c[0x0][0x5a0] ;  /* 0x00016800ff027b82 */ /* 0x004ea40000000a00 */
[----:B--2---:R-:W2:Y:S02]  /*0810*/  LDG.E.64 R2, desc[UR20][R2.64] ;  /* 0x0000001402027981 */ /* 0x004ea4000c1e1b00 */
[----:B--2---:R-:W-:-:S04]  /*0820*/  ISETP.NE.U32.AND P0, PT, R2, RZ, PT ;  /* 0x000000ff0200720c */ /* 0x004fc80003f05070 */
[----:B------:R-:W-:-:S13]  /*0830*/  ISETP.NE.AND.EX P0, PT, R3, RZ, PT, P0 ;  /* 0x000000ff0300720c */ /* 0x000fda0003f05300 */
[----:B------:R-:W-:Y:S05]  /*0840*/  @!P0 BRA `(.L_x_6) ;  /* 0x0000000000088947 */ /* 0x000fea0003800000 */
[----:B-1----:R4:W5:Y:S01]  /*0850*/  LD.E R13, desc[UR20][R2.64] ;  /* 0x00000014020d7980 */ /* 0x002962000c101900 */
[----:B------:R-:W-:Y:S05]  /*0860*/  BRA `(.L_x_7) ;  /* 0x0000000000207947 */ /* 0x000fea0003800000 */
.L_x_6:
[----:B------:R-:W-:Y:S02]  /*0870*/  ULDC.64 UR4, c[0x0][0x590] ;  /* 0x0001640000047ab9 */ /* 0x000fe40000000a00 */
[----:B------:R-:W-:-:S04]  /*0880*/  ISETP.NE.U32.AND P0, PT, RZ, UR4, PT ;  /* 0x00000004ff007c0c */ /* 0x000fc8000bf05070 */
[----:B------:R-:W-:-:S13]  /*0890*/  ISETP.NE.AND.EX P0, PT, RZ, UR5, PT, P0 ;  /* 0x00000005ff007c0c */ /* 0x000fda000bf05300 */
[----:B------:R-:W-:Y:S05]  /*08a0*/  @!P0 BRA `(.L_x_8) ;  /* 0x00000000000c8947 */ /* 0x000fea0003800000 */
[----:B--2---:R-:W1:Y:S02]  /*08b0*/  LDC.64 R2, c[0x0][0x590] ;  /* 0x00016400ff027b82 */ /* 0x004e640000000a00 */
[----:B-1----:R3:W5:Y:S01]  /*08c0*/  LDG.E R13, desc[UR20][R2.64] ;  /* 0x00000014020d7981 */ /* 0x002762000c1e1900 */
[----:B------:R-:W-:Y:S05]  /*08d0*/  BRA `(.L_x_7) ;  /* 0x0000000000047947 */ /* 0x000fea0003800000 */
.L_x_8:
[----:B-1----:R-:W1:Y:S02]  /*08e0*/  LDC R13, c[0x0][0x584] ;  /* 0x00016100ff0d7b82 */ /* 0x002e640000000800 */
.L_x_7:
[----:B------:R-:W0:Y:S01]  /*08f0*/  LDC R0, c[0x0][0x65c] ;  /* 0x00019700ff007b82 */ /* 0x000e220000000800 */
[----:B------:R-:W2:Y:S01]  /*0900*/  S2R R21, SR_CTAID.Y ;  /* 0x0000000000157919 */ /* 0x000ea20000002600 */
[----:B------:R-:W-:Y:S01]  /*0910*/  ULDC UR8, c[0x0][0x28c] ;  /* 0x0000a30000087ab9 */ /* 0x000fe20000000800 */
[----:B------:R-:W-:Y:S01]  /*0920*/  ISETP.NE.AND P0, PT, R5, 0x2, PT ;  /* 0x000000020500780c */ /* 0x000fe20003f05270 */
[----:B------:R-:W-:Y:S01]  /*0930*/  UIADD3 UR8, UR8, 0x3f, URZ ;  /* 0x0000003f08087890 */ /* 0x000fe2000fffe03f */
[----:B------:R-:W1:Y:S01]  /*0940*/  S2R R14, SR_CTAID.X ;  /* 0x00000000000e7919 */ /* 0x000e620000002500 */
[----:B------:R-:W-:Y:S01]  /*0950*/  UMOV UR5, URZ ;  /* 0x0000003f00057c82 */ /* 0x000fe20008000000 */
[----:B------:R-:W-:Y:S01]  /*0960*/  UMOV UR4, URZ ;  /* 0x0000003f00047c82 */ /* 0x000fe20008000000 */
[----:B------:R-:W-:-:S04]  /*0970*/  USHF.R.S32.HI UR9, URZ, 0x1f, UR8 ;  /* 0x0000001f3f097899 */ /* 0x000fc80008011408 */
[----:B------:R-:W-:-:S04]  /*0980*/  ULEA.HI UR9, UR9, UR8, URZ, 0x6 ;  /* 0x0000000809097291 */ /* 0x000fc8000f8f303f */
[----:B------:R-:W-:Y:S01]  /*0990*/  USHF.R.S32.HI UR13, URZ, 0x6, UR9 ;  /* 0x000000063f0d7899 */ /* 0x000fe20008011409 */
[----:B0-----:R-:W-:-:S13]  /*09a0*/  ISETP.NE.AND P4, PT, R0, 0x1, PT ;  /* 0x000000010000780c */ /* 0x001fda0003f85270 */
[----:B------:R-:W1:Y:S01]  /*09b0*/  @P4 LDC R15, c[0x0][0x10] ;  /* 0x00000400ff0f4b82 */ /* 0x000e620000000800 */
[----:B--234-:R-:W-:Y:S02]  /*09c0*/  @P4 IMAD.MOV.U32 R2, RZ, RZ, R21 ;  /* 0x000000ffff024224 */ /* 0x01cfe400078e0015 */
[----:B------:R-:W-:Y:S02]  /*09d0*/  @P4 IMAD.MOV.U32 R3, RZ, RZ, RZ ;  /* 0x000000ffff034224 */ /* 0x000fe400078e00ff */
[----:B------:R-:W-:-:S03]  /*09e0*/  @P4 IMAD.MOV.U32 R5, RZ, RZ, RZ ;  /* 0x000000ffff054224 */ /* 0x000fc600078e00ff */
[----:B------:R-:W0:Y:S01]  /*09f0*/  @!P4 LDC R9, c[0x0][0xc] ;  /* 0x00000300ff09cb82 */ /* 0x000e220000000800 */
[----:B------:R-:W-:Y:S01]  /*0a00*/  ULDC UR6, c[0x0][0xc] ;  /* 0x0000030000067ab9 */ /* 0x000fe20000000800 */
[----:B------:R-:W-:Y:S02]  /*0a10*/  ULDC UR7, c[0x0][0x10] ;  /* 0x0000040000077ab9 */ /* 0x000fe40000000800 */
[----:B------:R-:W-:-:S04]  /*0a20*/  UIMAD.WIDE.U32 UR6, UR6, UR7, URZ ;  /* 0x00000007060672a5 */ /* 0x000fc8000f8e003f */
[----:B------:R-:W2:Y:S01]  /*0a30*/  LDC R8, c[0x0][0x14] ;  /* 0x00000500ff087b82 */ /* 0x000ea20000000800 */
[----:B-1----:R-:W-:-:S04]  /*0a40*/  @P4 IMAD.WIDE.U32 R2, R14, R15, R2 ;  /* 0x0000000f0e024225 */ /* 0x002fc800078e0002 */
[----:B------:R-:W-:Y:S02]  /*0a50*/  IMAD.MOV.U32 R15, RZ, RZ, RZ ;  /* 0x000000ffff0f7224 */ /* 0x000fe400078e00ff */
[----:B------:R-:W-:Y:S02]  /*0a60*/  @P4 IMAD.IADD R3, R3, 0x1, R5 ;  /* 0x0000000103034824 */ /* 0x000fe400078e0205 */
[----:B0-----:R-:W-:-:S04]  /*0a70*/  @!P4 IMAD.WIDE.U32 R4, R9, R21, R14 ;  /* 0x000000150904c225 */ /* 0x001fc800078e000e */
[----:B------:R-:W-:Y:S02]  /*0a80*/  @!P4 IMAD.MOV.U32 R2, RZ, RZ, R4 ;  /* 0x000000ffff02c224 */ /* 0x000fe400078e0004 */
[----:B------:R-:W-:Y:S02]  /*0a90*/  @!P4 IMAD.MOV.U32 R3, RZ, RZ, R5 ;  /* 0x000000ffff03c224 */ /* 0x000fe400078e0005 */
[C---:B--2---:R-:W-:Y:S02]  /*0aa0*/  IMAD R17, R8.reuse, UR7, RZ ;  /* 0x0000000708117c24 */ /* 0x044fe4000f8e02ff */
[----:B------:R-:W-:Y:S01]  /*0ab0*/  IMAD.WIDE.U32 R8, R8, UR6, RZ ;  /* 0x0000000608087c25 */ /* 0x000fe2000f8e00ff */
[----:B------:R-:W-:-:S03]  /*0ac0*/  ULDC.64 UR6, c[0x0][0x650] ;  /* 0x0001940000067ab9 */ /* 0x000fc60000000a00 */
[----:B------:R-:W-:Y:S01]  /*0ad0*/  IMAD.IADD R0, R9, 0x1, R17 ;  /* 0x0000000109007824 */ /* 0x000fe200078e0211 */
[----:B------:R-:W-:Y:S06]  /*0ae0*/  @P0 BRA `(.L_x_9) ;  /* 0x0000000000200947 */ /* 0x000fec0003800000 */
[----:B------:R-:W-:Y:S01]  /*0af0*/  UISETP.GE.U32.AND UP0, UPT, UR13, 0x5, UPT ;  /* 0x000000050d00788c */ /* 0x000fe2000bf06070 */
[----:B------:R-:W-:Y:S01]  /*0b00*/  IADD3 R2, P0, R2, R8, RZ ;  /* 0x0000000802027210 */ /* 0x000fe20007f1e0ff */
[----:B------:R-:W-:-:S04]  /*0b10*/  UIMAD.WIDE.U32 UR4, UR13, -0x33333333, URZ ;  /* 0xcccccccd0d0478a5 */ /* 0x000fc8000f8e003f */
[----:B------:R-:W-:Y:S01]  /*0b20*/  USHF.R.U32.HI UR5, URZ, 0x2, UR5 ;  /* 0x000000023f057899 */ /* 0x000fe20008011605 */
[----:B------:R-:W-:Y:S02]  /*0b30*/  IMAD.X R3, R0, 0x1, R3, P0 ;  /* 0x0000000100037824 */ /* 0x000fe400000e0603 */
[----:B------:R-:W-:Y:S02]  /*0b40*/  UMOV UR4, URZ ;  /* 0x0000003f00047c82 */ /* 0x000fe40008000000 */
[----:B------:R-:W-:Y:S02]  /*0b50*/  @UP0 ULOP3.LUT UR4, UR5, 0x1, URZ, 0xc0, !UPT ;  /* 0x0000000105040892 */ /* 0x000fe4000f8ec03f */
[----:B------:R-:W-:-:S12]  /*0b60*/  UIMAD UR5, UR5, -0x5, UR13 ;  /* 0xfffffffb050578a4 */ /* 0x000fd8000f8e020d */
.L_x_9:
[----:B------:R-:W-:Y:S01]  /*0b70*/  ISETP.GE.U32.AND P0, PT, R2, UR6, PT ;  /* 0x0000000602007c0c */ /* 0x000fe2000bf06070 */
[----:B------:R-:W-:Y:S01]  /*0b80*/  IMAD.MOV.U32 R6, RZ, RZ, -0x1 ;  /* 0xffffffffff067424 */ /* 0x000fe200078e00ff */
[----:B------:R-:W-:Y:S01]  /*0b90*/  PRMT R16, RZ, 0x7610, R16 ;  /* 0x00007610ff107816 */ /* 0x000fe20000000010 */
[----:B------:R-:W-:Y:S01]  /*0ba0*/  IMAD.MOV.U32 R4, RZ, RZ, -0x1 ;  /* 0xffffffffff047424 */ /* 0x000fe200078e00ff */
[----:B------:R-:W-:Y:S01]  /*0bb0*/  ISETP.GE.U32.AND.EX P0, PT, R3, UR7, PT, P0 ;  /* 0x0000000703007c0c */ /* 0x000fe2000bf06100 */
[----:B------:R-:W-:-:S12]  /*0bc0*/  IMAD.MOV.U32 R5, RZ, RZ, -0x1 ;  /* 0xffffffffff057424 */ /* 0x000fd800078e00ff */
[----:B------:R-:W-:Y:S05]  /*0bd0*/  @P0 BRA `(.L_x_10) ;  /* 0x00000004005c0947 */ /* 0x000fea0003800000 */
[----:B------:R-:W0:Y:S01]  /*0be0*/  LDC.64 R24, c[0x0][0x628] ;  /* 0x00018a00ff187b82 */ /* 0x000e220000000a00 */
[----:B------:R-:W-:Y:S02]  /*0bf0*/  IMAD.MOV.U32 R4, RZ, RZ, R2 ;  /* 0x000000ffff047224 */ /* 0x000fe400078e0002 */
[----:B------:R-:W-:-:S05]  /*0c00*/  IMAD.MOV.U32 R5, RZ, RZ, R3 ;  /* 0x000000ffff057224 */ /* 0x000fca00078e0003 */
[----:B------:R-:W1:Y:S08]  /*0c10*/  LDC R6, c[0x0][0x630] ;  /* 0x00018c00ff067b82 */ /* 0x000e700000000800 */
[----:B------:R-:W2:Y:S01]  /*0c20*/  LDC.64 R26, c[0x0][0x620] ;  /* 0x00018800ff1a7b82 */ /* 0x000ea20000000a00 */
[----:B0-----:R-:W-:-:S04]  /*0c30*/  ISETP.NE.U32.AND P0, PT, R24, RZ, PT ;  /* 0x000000ff1800720c */ /* 0x001fc80003f05070 */
[----:B------:R-:W-:-:S13]  /*0c40*/  ISETP.NE.AND.EX P0, PT, R25, RZ, PT, P0 ;  /* 0x000000ff1900720c */ /* 0x000fda0003f05300 */
[----:B-12---:R-:W-:Y:S05]  /*0c50*/  @!P0 BRA `(.L_x_11) ;  /* 0x0000000000288947 */ /* 0x006fea0003800000 */
[----:B------:R-:W0:Y:S02]  /*0c60*/  LDC R19, c[0x0][0x634] ;  /* 0x00018d00ff137b82 */ /* 0x000e240000000800 */
[----:B0-----:R-:W-:-:S05]  /*0c70*/  IADD3 R19, P0, R2, R19, RZ ;  /* 0x0000001302137210 */ /* 0x001fca0007f1e0ff */
[----:B------:R-:W-:-:S04]  /*0c80*/  IMAD.X R23, RZ, RZ, R3, P0 ;  /* 0x000000ffff177224 */ /* 0x000fc800000e0603 */
[----:B------:R-:W-:-:S04]  /*0c90*/  IMAD.WIDE.U32 R4, R23, R24, RZ ;  /* 0x0000001817047225 */ /* 0x000fc800078e00ff */
[----:B------:R-:W-:-:S04]  /*0ca0*/  IMAD.WIDE.U32 R16, P0, R19, R25, R4 ;  /* 0x0000001913107225 */ /* 0x000fc80007800004 */
[----:B------:R-:W-:-:S04]  /*0cb0*/  IMAD.WIDE.U32 R4, R19, R24, RZ ;  /* 0x0000001813047225 */ /* 0x000fc800078e00ff */
[----:B------:R-:W-:Y:S01]  /*0cc0*/  IMAD.X R19, RZ, RZ, RZ, P0 ;  /* 0x000000ffff137224 */ /* 0x000fe200000e06ff */
[----:B------:R-:W-:Y:S01]  /*0cd0*/  IADD3 RZ, P0, R5, R16, RZ ;  /* 0x0000001005ff7210 */ /* 0x000fe20007f1e0ff */
[----:B------:R-:W-:-:S04]  /*0ce0*/  IMAD.MOV.U32 R18, RZ, RZ, R17 ;  /* 0x000000ffff127224 */ /* 0x000fc800078e0011 */
[----:B------:R-:W-:-:S08]  /*0cf0*/  IMAD.WIDE.U32.X R4, R23, R25, R18, P0 ;  /* 0x0000001917047225 */ /* 0x000fd000000e0412 */
.L_x_11:
[--C-:B------:R-:W-:Y:S01]  /*0d00*/  SHF.R.U64 R32, R4, R6, R5.reuse ;  /* 0x0000000604207219 */ /* 0x100fe20000001205 */
[----:B------:R-:W0:Y:S01]  /*0d10*/  LDC.64 R28, c[0x0][0x640] ;  /* 0x00019000ff1c7b82 */ /* 0x000e220000000a00 */
[----:B------:R-:W-:Y:S01]  /*0d20*/  I2FP.F32.U32 R4, R14 ;  /* 0x0000000e00047245 */ /* 0x000fe20000201000 */
[----:B------:R-:W-:Y:S01]  /*0d30*/  ULDC UR6, c[0x0][0x150] ;  /* 0x0000540000067ab9 */ /* 0x000fe20000000800 */
[----:B------:R-:W-:Y:S02]  /*0d40*/  SHF.R.U32.HI R5, RZ, R6, R5 ;  /* 0x00000006ff057219 */ /* 0x000fe40000011605 */
[----:B------:R-:W-:Y:S01]  /*0d50*/  IADD3 R17, P0, RZ, -R32, RZ ;  /* 0x80000020ff117210 */ /* 0x000fe20007f1e0ff */
[----:B------:R-:W-:Y:S01]  /*0d60*/  FMUL R6, R4, UR6 ;  /* 0x0000000604067c20 */ /* 0x000fe20008400000 */
[----:B------:R-:W-:Y:S01]  /*0d70*/  ULDC UR6, c[0x0][0x154] ;  /* 0x0000550000067ab9 */ /* 0x000fe20000000800 */
[----:B------:R-:W1:Y:S02]  /*0d80*/  LDC R18, c[0x0][0x618] ;  /* 0x00018600ff127b82 */ /* 0x000e640000000800 */
[----:B------:R-:W-:-:S02]  /*0d90*/  IMAD.X R19, RZ, RZ, ~R5, P0 ;  /* 0x000000ffff137224 */ /* 0x000fc400000e0e05 */
[----:B------:R-:W2:Y:S01]  /*0da0*/  F2I.U32.TRUNC.NTZ R6, R6 ;  /* 0x0000000600067305 */ /* 0x000ea2000020f000 */
[----:B------:R-:W-:-:S03]  /*0db0*/  IMAD.WIDE.U32 R4, R17, R26, R2 ;  /* 0x0000001a11047225 */ /* 0x000fc600078e0002 */
[----:B------:R-:W3:Y:S01]  /*0dc0*/  LDC R15, c[0x0][0x144] ;  /* 0x00005100ff0f7b82 */ /* 0x000ee20000000800 */
[----:B------:R-:W-:-:S04]  /*0dd0*/  IMAD R16, R19, R26, RZ ;  /* 0x0000001a13107224 */ /* 0x000fc800078e02ff */
[----:B------:R-:W-:-:S03]  /*0de0*/  IMAD R17, R17, R27, R16 ;  /* 0x0000001b11117224 */ /* 0x000fc600078e0210 */
[----:B------:R-:W4:Y:S01]  /*0df0*/  LDC R22, c[0x0][0x608] ;  /* 0x00018200ff167b82 */ /* 0x000f220000000800 */
[----:B------:R-:W-:Y:S01]  /*0e00*/  IMAD.IADD R17, R5, 0x1, R17 ;  /* 0x0000000105117824 */ /* 0x000fe200078e0211 */
[----:B0-----:R-:W-:Y:S01]  /*0e10*/  ISETP.NE.U32.AND P0, PT, R28, RZ, PT ;  /* 0x000000ff1c00720c */ /* 0x001fe20003f05070 */
[----:B--2---:R-:W-:-:S03]  /*0e20*/  IMAD.MOV R5, RZ, RZ, -R6 ;  /* 0x000000ffff057224 */ /* 0x004fc600078e0a06 */
[----:B------:R-:W-:Y:S02]  /*0e30*/  ISETP.NE.AND.EX P0, PT, R29, RZ, PT, P0 ;  /* 0x000000ff1d00720c */ /* 0x000fe40003f05300 */
[----:B------:R-:W0:Y:S01]  /*0e40*/  LDC R19, c[0x0][0x658] ;  /* 0x00019600ff137b82 */ /* 0x000e220000000800 */
[-CC-:B-1----:R-:W-:Y:S02]  /*0e50*/  SHF.R.U64 R26, R4, R18.reuse, R17.reuse ;  /* 0x00000012041a7219 */ /* 0x182fe40000001211 */
[----:B------:R-:W-:Y:S02]  /*0e60*/  I2FP.F32.U32 R4, R21 ;  /* 0x0000001500047245 */ /* 0x000fe40000201000 */
[----:B------:R-:W-:Y:S01]  /*0e70*/  SHF.R.U32.HI R17, RZ, R18, R17 ;  /* 0x00000012ff117219 */ /* 0x000fe20000011611 */
[----:B------:R-:W-:Y:S02]  /*0e80*/  IMAD.MOV.U32 R18, RZ, RZ, 0x1 ;  /* 0x00000001ff127424 */ /* 0x000fe400078e00ff */
[----:B------:R-:W1:Y:S01]  /*0e90*/  LDC R24, c[0x0][0x148] ;  /* 0x00005200ff187b82 */ /* 0x000e620000000800 */
[----:B---3--:R-:W-:-:S02]  /*0ea0*/  IMAD R6, R15, R5, R14 ;  /* 0x000000050f067224 */ /* 0x008fc400078e020e */
[----:B------:R-:W-:Y:S01]  /*0eb0*/  FMUL R5, R4, UR6 ;  /* 0x0000000604057c20 */ /* 0x000fe20008400000 */
[----:B------:R-:W-:-:S04]  /*0ec0*/  IMAD.MOV.U32 R4, RZ, RZ, -0x1 ;  /* 0xffffffffff047424 */ /* 0x000fc800078e00ff */
[----:B------:R-:W2:Y:S01]  /*0ed0*/  LDC R25, c[0x0][0x600] ;  /* 0x00018000ff197b82 */ /* 0x000ea20000000800 */
[-CC-:B----4-:R-:W-:Y:S02]  /*0ee0*/  SHF.R.U64 R34, R26, R22.reuse, R17.reuse ;  /* 0x000000161a227219 */ /* 0x190fe40000001211 */
[----:B------:R-:W-:Y:S02]  /*0ef0*/  SHF.R.U32.HI R14, RZ, R22, R17 ;  /* 0x00000016ff0e7219 */ /* 0x000fe40000011611 */
[----:B------:R3:W4:Y:S03]  /*0f00*/  F2I.U32.TRUNC.NTZ R22, R5 ;  /* 0x0000000500167305 */ /* 0x000726000020f000 */
[----:B------:R-:W1:Y:S01]  /*0f10*/  LDC R27, c[0x0][0x648] ;  /* 0x00019200ff1b7b82 */ /* 0x000e620000000800 */
[-C--:B0-----:R-:W-:Y:S02]  /*0f20*/  SHF.R.U64 R36, R34, R19.reuse, R14 ;  /* 0x0000001322247219 */ /* 0x081fe4000000120e */
[----:B------:R-:W-:-:S02]  /*0f30*/  SHF.L.U32 R4, R4, R19, RZ ;  /* 0x0000001304047219 */ /* 0x000fc400000006ff */
[-C--:B------:R-:W-:Y:S02]  /*0f40*/  SHF.R.U32.HI R14, RZ, R19.reuse, R14 ;  /* 0x00000013ff0e7219 */ /* 0x080fe4000001160e */
[----:B------:R-:W-:Y:S01]  /*0f50*/  SHF.L.U32 R18, R18, R19, RZ ;  /* 0x0000001312127219 */ /* 0x000fe200000006ff */
[----:B------:R-:W0:Y:S01]  /*0f60*/  LDC R31, c[0x0][0x638] ;  /* 0x00018e00ff1f7b82 */ /* 0x000e220000000800 */
[----:B------:R-:W-:Y:S01]  /*0f70*/  LOP3.LUT R19, RZ, R4, RZ, 0x33, !PT ;  /* 0x00000004ff137212 */ /* 0x000fe200078e33ff */
[----:B------:R-:W-:Y:S02]  /*0f80*/  IMAD.MOV.U32 R4, RZ, RZ, R36 ;  /* 0x000000ffff047224 */ /* 0x000fe400078e0024 */
[----:B---3--:R-:W-:-:S04]  /*0f90*/  IMAD.MOV.U32 R5, RZ, RZ, R14 ;  /* 0x000000ffff057224 */ /* 0x008fc800078e000e */
[----:B------:R-:W3:Y:S01]  /*0fa0*/  LDC R30, c[0x0][0x610] ;  /* 0x00018400ff1e7b82 */ /* 0x000ee20000000800 */
[----:B----4-:R-:W-:Y:S05]  /*0fb0*/  @!P0 BRA `(.L_x_12) ;  /* 0x0000000000288947 */ /* 0x010fea0003800000 */
[----:B------:R-:W4:Y:S02]  /*0fc0*/  LDC R17, c[0x0][0x64c] ;  /* 0x00019300ff117b82 */ /* 0x000f240000000800 */
[----:B----4-:R-:W-:-:S05]  /*0fd0*/  IADD3 R17, P0, R36, R17, RZ ;  /* 0x0000001124117210 */ /* 0x010fca0007f1e0ff */
        /* <DEDUP_REMOVED lines=8> */
.L_x_12:
[----:B-1----:R-:W-:Y:S01]  /*1060*/  SHF.R.U64 R4, R4, R27, R5 ;  /* 0x0000001b04047219 */ /* 0x002fe20000001205 */
[----:B--2---:R-:W-:Y:S01]  /*1070*/  VIADD R5, R25, 0xffffffff ;  /* 0xffffffff19057836 */ /* 0x004fe20000000000 */
[----:B------:R-:W-:Y:S01]  /*1080*/  LOP3.LUT R19, R34, R19, RZ, 0xc0, !PT ;  /* 0x0000001322137212 */ /* 0x000fe200078ec0ff */
[----:B------:R-:W-:Y:S02]  /*1090*/  IMAD.MOV R22, RZ, RZ, -R22 ;  /* 0x000000ffff167224 */ /* 0x000fe400078e0a16 */
[----:B------:R-:W-:Y:S01]  /*10a0*/  IMAD.MOV R14, RZ, RZ, -R4 ;  /* 0x000000ffff0e7224 */ /* 0x000fe200078e0a04 */
[----:B------:R-:W-:Y:S01]  /*10b0*/  LOP3.LUT R5, R26, R5, RZ, 0xc0, !PT ;  /* 0x000000051a057212 */ /* 0x000fe200078ec0ff */
[----:B------:R-:W-:Y:S02]  /*10c0*/  IMAD R19, R18, R4, R19 ;  /* 0x0000000412137224 */ /* 0x000fe400078e0213 */
[----:B------:R-:W-:Y:S02]  /*10d0*/  @P4 IMAD R6, R24, R22, R21 ;  /* 0x0000001618064224 */ /* 0x000fe400078e0215 */
[----:B0-----:R-:W-:-:S02]  /*10e0*/  IMAD R4, R14, R31, R36 ;  /* 0x0000001f0e047224 */ /* 0x001fc400078e0224 */
[----:B---3--:R-:W-:Y:S02]  /*10f0*/  IMAD R6, R19, R30, R6 ;  /* 0x0000001e13067224 */ /* 0x008fe400078e0206 */
[----:B------:R-:W-:Y:S02]  /*1100*/  IMAD R5, R4, R25, R5 ;  /* 0x0000001904057224 */ /* 0x000fe400078e0205 */
[----:B------:R-:W-:-:S03]  /*1110*/  IMAD.MOV.U32 R16, RZ, RZ, 0x1 ;  /* 0x00000001ff107424 */ /* 0x000fc600078e00ff */
[----:B------:R-:W-:Y:S02]  /*1120*/  SEL R4, R5, R6, !P4 ;  /* 0x0000000605047207 */ /* 0x000fe40006000000 */
[----:B------:R-:W-:Y:S01]  /*1130*/  SEL R6, R6, R5, !P4 ;  /* 0x0000000506067207 */ /* 0x000fe20006000000 */
[----:B------:R-:W-:-:S07]  /*1140*/  IMAD.MOV.U32 R5, RZ, RZ, R32 ;  /* 0x000000ffff057224 */ /* 0x000fce00078e0020 */
.L_x_10:
[----:B------:R-:W-:Y:S05]  /*1150*/  @!P2 BRA `(.L_x_13) ;  /* 0x0000004000e0a947 */ /* 0x000fea0003800000 */
[----:B------:R-:W-:-:S13]  /*1160*/  ISETP.GT.U32.AND P0, PT, R33, 0x1, PT ;  /* 0x000000012100780c */ /* 0x000fda0003f04070 */
[----:B------:R-:W-:Y:S05]  /*1170*/  @P0 EXIT ;  /* 0x000000000000094d */ /* 0x000fea0003800000 */
.L_x_14:
[----:B------:R-:W-:-:S08]  /*1180*/  NOP ;  /* 0x0000000000007918 */ /* 0x000fd00000000000 */
[----:B------:R-:W0:Y:S02]  /*1190*/  USETMAXREG.TRY_ALLOC.CTAPOOL UP0, 0xe8 ;  /* 0x000000e8000079c8 */ /* 0x000e240008000600 */
[----:B0-----:R-:W-:-:S13]  /*11a0*/  PLOP3.LUT P0, PT, PT, PT, UP0, 0x80, 0x0 ;  /* 0x000000000000781c */ /* 0x001fda0003f0f008 */
[----:B------:R-:W-:Y:S05]  /*11b0*/  @!P0 BRA `(.L_x_14) ;  /* 0xfffffffc00f08947 */ /* 0x000fea000383ffff */
[----:B------:R-:W-:-:S13]  /*11c0*/  LOP3.LUT P0, RZ, R16, 0xff, RZ, 0xc0, !PT ;  /* 0x000000ff10ff7812 */ /* 0x000fda000780c0ff */
[----:B------:R-:W-:Y:S05]  /*11d0*/  @!P0 EXIT ;  /* 0x000000000000894d */ /* 0x000fea0003800000 */
[----:B------:R-:W0:Y:S01]  /*11e0*/  S2UR UR6, SR_CgaCtaId ;  /* 0x00000000000679c3 */ /* 0x000e220000008800 */
[----:B------:R-:W-:Y:S01]  /*11f0*/  SHF.R.S32.HI R11, RZ, 0x1f, R10 ;  /* 0x0000001fff0b7819 */ /* 0x000fe2000001140a */
[----:B------:R-:W-:Y:S01]  /*1200*/  UIADD3 UR7, UR15, -0x1, URZ ;  /* 0xffffffff0f077890 */ /* 0x000fe2000fffe03f */
[----:B------:R-:W-:Y:S01]  /*1210*/  LOP3.LUT R86, R7, 0x1, RZ, 0xfc, !PT ;  /* 0x0000000107567812 */ /* 0x000fe200078efcff */
[----:B------:R-:W-:Y:S01]  /*1220*/  UMOV UR12, 0x400 ;  /* 0x00000400000c7882 */ /* 0x000fe20000000000 */
[CC--:B------:R-:W-:Y:S01]  /*1230*/  LEA.HI R15, R11.reuse, R10.reuse, RZ, 0x2 ;  /* 0x0000000a0b0f7211 */ /* 0x0c0fe200078f10ff */
[----:B------:R-:W-:Y:S01]  /*1240*/  UISETP.LT.AND UP0, UPT, UR13, 0x1, UPT ;  /* 0x000000010d00788c */ /* 0x000fe2000bf01270 */
[----:B------:R-:W-:Y:S01]  /*1250*/  LEA.HI R16, R11, R10, RZ, 0x5 ;  /* 0x0000000a0b107211 */ /* 0x000fe200078f28ff */
[----:B------:R-:W-:Y:S01]  /*1260*/  USHF.L.U32 UR23, UR13, 0x1, URZ ;  /* 0x000000010d177899 */ /* 0x000fe2000800063f */
[--C-:B------:R-:W-:Y:S01]  /*1270*/  SHF.R.S32.HI R14, RZ, 0x2, R15.reuse ;  /* 0x00000002ff0e7819 */ /* 0x100fe2000001140f */
[----:B------:R-:W-:Y:S01]  /*1280*/  USEL UR14, UR13, 0x1, UP0 ;  /* 0x000000010d0e7887 */ /* 0x000fe20008000000 */
[----:B------:R-:W-:Y:S01]  /*1290*/  SHF.R.S32.HI R17, RZ, 0x1f, R15 ;  /* 0x0000001fff117819 */ /* 0x000fe2000001140f */
[----:B------:R-:W-:Y:S01]  /*12a0*/  UISETP.NE.AND UP0, UPT, UR7, URZ, UPT ;  /* 0x0000003f0700728c */ /* 0x000fe2000bf05270 */
[----:B------:R-:W-:Y:S01]  /*12b0*/  LOP3.LUT R11, R15, 0xfffffffc, RZ, 0xc0, !PT ;  /* 0xfffffffc0f0b7812 */ /* 0x000fe200078ec0ff */
[----:B------:R-:W-:Y:S01]  /*12c0*/  UIADD3 UR14, -UR14, UR13, URZ ;  /* 0x0000000d0e0e7290 */ /* 0x000fe2000fffe13f */
[----:B------:R-:W-:Y:S01]  /*12d0*/  LEA.HI R17, R17, R14, RZ, 0x3 ;  /* 0x0000000e11117211 */ /* 0x000fe200078f18ff */
[----:B------:R-:W-:-:S02]  /*12e0*/  USEL UR9, URZ, 0x1, UP0 ;  /* 0x000000013f097887 */ /* 0x000fc40008000000 */
[----:B------:R-:W-:Y:S01]  /*12f0*/  IMAD.IADD R18, R10, 0x1, -R11 ;  /* 0x000000010a127824 */ /* 0x000fe200078e0a0b */
[----:B------:R-:W-:-:S03]  /*1300*/  LOP3.LUT R17, R17, 0xfffffff8, RZ, 0xc0, !PT ;  /* 0xfffffff811117812 */ /* 0x000fc600078ec0ff */
[----:B------:R-:W-:Y:S01]  /*1310*/  IMAD.U32 R87, RZ, RZ, UR9 ;  /* 0x00000009ff577e24 */ /* 0x000fe2000f8e00ff */
[----:B0-----:R-:W-:Y:S01]  /*1320*/  ULEA UR12, UR6, UR12, 0x18 ;  /* 0x0000000c060c7291 */ /* 0x001fe2000f8ec03f */
[----:B------:R-:W-:Y:S01]  /*1330*/  IMAD.IADD R14, R14, 0x1, -R17 ;  /* 0x000000010e0e7824 */ /* 0x000fe200078e0a11 */
[----:B------:R-:W-:Y:S01]  /*1340*/  USHF.L.U32 UR6, UR7, 0x3, URZ ;  /* 0x0000000307067899 */ /* 0x000fe2000800063f */
[----:B------:R-:W-:Y:S01]  /*1350*/  SHF.R.S32.HI R17, RZ, 0x5, R16 ;  /* 0x00000005ff117819 */ /* 0x000fe20000011410 */
[----:B------:R-:W-:Y:S02]  /*1360*/  UIADD3 UR7, UR12, 0x5180, URZ ;  /* 0x000051800c077890 */ /* 0x000fe4000fffe03f */
[----:B------:R-:W-:Y:S01]  /*1370*/  ULOP3.LUT UR6, UR6, 0x8, URZ, 0xc0, !UPT ;  /* 0x0000000806067892 */ /* 0x000fe2000f8ec03f */
[--C-:B------:R-:W-:Y:S01]  /*1380*/  SHF.R.S32.HI R15, RZ, 0x1f, R14.reuse ;  /* 0x0000001fff0f7819 */ /* 0x100fe2000001140e */
[----:B------:R-:W-:Y:S01]  /*1390*/  UIADD3 UR8, UR12, 0x180, URZ ;  /* 0x000001800c087890 */ /* 0x000fe2000fffe03f */
[----:B------:R-:W-:Y:S01]  /*13a0*/  IMAD R19, R17, -0x10, -R14 ;  /* 0xfffffff011137824 */ /* 0x000fe200078e0a0e */
[----:B------:R-:W-:-:S02]  /*13b0*/  USHF.R.U32.HI UR7, URZ, 0x4, UR7 ;  /* 0x000000043f077899 */ /* 0x000fc40008011607 */
[----:B------:R-:W-:Y:S01]  /*13c0*/  USHF.R.U32.HI UR8, URZ, 0x4, UR8 ;  /* 0x000000043f087899 */ /* 0x000fe20008011608 */
[----:B------:R-:W-:Y:S01]  /*13d0*/  IMAD.WIDE R10, R17, 0x10, R14 ;  /* 0x00000010110a7825 */ /* 0x000fe200078e020e */
[----:B------:R-:W-:Y:S02]  /*13e0*/  ULOP3.LUT UR25, UR6, 0x8, URZ, 0x3c, !UPT ;  /* 0x0000000806197892 */ /* 0x000fe4000f8e3c3f */
[----:B------:R-:W-:Y:S02]  /*13f0*/  ULOP3.LUT UR16, UR6, 0x18, URZ, 0x3c, !UPT ;  /* 0x0000001806107892 */ /* 0x000fe4000f8e3c3f */
[----:B------:R-:W-:Y:S01]  /*1400*/  UIADD3 UR24, UR12, 0x60, URZ ;  /* 0x000000600c187890 */ /* 0x000fe2000fffe03f */
[----:B------:R-:W-:Y:S01]  /*1410*/  ULDC UR6, c[0x0][0x284] ;  /* 0x0000a10000067ab9 */ /* 0x000fe20000000800 */
[----:B------:R-:W-:Y:S01]  /*1420*/  ULOP3.LUT UR7, UR7, 0x3fff, URZ, 0xc0, !UPT ;  /* 0x00003fff07077892 */ /* 0x000fe2000f8ec03f */
[----:B------:R-:W-:Y:S01]  /*1430*/  VIADD R19, R19, UR6 ;  /* 0x0000000613137c36 */ /* 0x000fe20008000000 */
[----:B------:R-:W-:-:S02]  /*1440*/  ULOP3.LUT UR8, UR8, 0x3fff, URZ, 0xc0, !UPT ;  /* 0x00003fff08087892 */ /* 0x000fc4000f8ec03f */
[----:B------:R-:W-:Y:S02]  /*1450*/  ULEA UR15, UR15, UR24, 0x3 ;  /* 0x000000180f0f7291 */ /* 0x000fe4000f8e183f */
[----:B------:R-:W-:Y:S02]  /*1460*/  ULOP3.LUT UR17, UR7, 0x10000, URZ, 0xfc, !UPT ;  /* 0x0001000007117892 */ /* 0x000fe4000f8efc3f */
[----:B------:R-:W-:-:S12]  /*1470*/  ULOP3.LUT UR18, UR8, 0x10000, URZ, 0xfc, !UPT ;  /* 0x0001000008127892 */ /* 0x000fd8000f8efc3f */
.L_x_105:
[----:B------:R-:W-:Y:S01]  /*1480*/  SHF.L.U32 R14, R87, 0x1f, RZ ;  /* 0x0000001f570e7819 */ /* 0x000fe200000006ff */
[----:B------:R-:W0:Y:S01]  /*1490*/  LDC R15, c[0x0][0x28c] ;  /* 0x0000a300ff0f7b82 */ /* 0x000e220000000800 */
[----:B------:R-:W-:Y:S01]  /*14a0*/  UMOV UR6, URZ ;  /* 0x0000003f00067c82 */ /* 0x000fe20008000000 */
[----:B------:R-:W-:Y:S01]  /*14b0*/  UMOV UR19, UR5 ;  /* 0x0000000500137c82 */ /* 0x000fe20008000000 */
[----:B-1----:R-:W1:Y:S01]  /*14c0*/  SYNCS.PHASECHK.TRANS64.TRYWAIT P0, [UR15+-0x8], R14 ;  /* 0xfffff80eff0075a7 */ /* 0x002e62000800014f */
[----:B0-----:R-:W-:Y:S01]  /*14d0*/  ISETP.GE.AND P1, PT, R15, 0x1, PT ;  /* 0x000000010f00780c */ /* 0x001fe20003f26270 */
[----:B-1234-:R-:W-:-:S12]  /*14e0*/  @!P0 BRA `(.L_x_15) ;  /* 0x0000004c00fc8947 */ /* 0x01efd80003800000 */
.L_x_128:
[----:B------:R-:W-:Y:S01]  /*14f0*/  UMOV UR7, URZ ;  /* 0x0000003f00077c82 */ /* 0x000fe20008000000 */
[----:B------:R-:W-:Y:S01]  /*1500*/  UMOV UR8, URZ ;  /* 0x0000003f00087c82 */ /* 0x000fe20008000000 */
[----:B------:R-:W-:Y:S02]  /*1510*/  CS2R R22, SRZ ;  /* 0x0000000000167805 */ /* 0x000fe4000001ff00 */
[----:B------:R-:W-:Y:S02]  /*1520*/  CS2R R56, SRZ ;  /* 0x0000000000387805 */ /* 0x000fe4000001ff00 */
[----:B------:R-:W-:Y:S02]  /*1530*/  CS2R R58, SRZ ;  /* 0x00000000003a7805 */ /* 0x000fe4000001ff00 */
[----:B------:R-:W-:Y:S02]  /*1540*/  CS2R R60, SRZ ;  /* 0x00000000003c7805 */ /* 0x000fe4000001ff00 */
[----:B------:R-:W-:-:S02]  /*1550*/  CS2R R62, SRZ ;  /* 0x00000000003e7805 */ /* 0x000fc4000001ff00 */
[----:B------:R-:W-:Y:S02]  /*1560*/  CS2R R64, SRZ ;  /* 0x0000000000407805 */ /* 0x000fe4000001ff00 */
        /* <DEDUP_REMOVED lines=9> */
[----:B------:R-:W-:Y:S01]  /*1600*/  CS2R R84, SRZ ;  /* 0x0000000000547805 */ /* 0x000fe2000001ff00 */
[----:B------:R-:W-:Y:S01]  /*1610*/  IMAD.U32 R17, RZ, RZ, UR4 ;  /* 0x00000004ff117e24 */ /* 0x000fe2000f8e00ff */
        /* <DEDUP_REMOVED lines=15> */
[----:B------:R-:W-:Y:S01]  /*1710*/  CS2R R54, SRZ ;  /* 0x0000000000367805 */ /* 0x000fe2000001ff00 */
[----:B------:R-:W-:Y:S06]  /*1720*/  @!P1 BRA `(.L_x_16) ;  /* 0x0000000400589947 */ /* 0x000fec0003800000 */
[----:B------:R-:W-:-:S13]  /*1730*/  ISETP.NE.AND P1, PT, R86, 0x3, PT ;  /* 0x000000035600780c */ /* 0x000fda0003f25270 */
[----:B------:R-:W-:Y:S05]  /*1740*/  @!P1 BRA `(.L_x_17) ;  /* 0x0000000000049947 */ /* 0x000fea0003800000 */
[----:B------:R-:W-:Y:S01]  /*1750*/  BPT.TRAP 0x1 ;  /* 0x000000040000795c */ /* 0x000fe20000300000 */
.L_x_17:
[----:B------:R-:W-:Y:S01]  /*1760*/  ULEA UR6, UR5, UR12, 0x3 ;  /* 0x0000000c05067291 */ /* 0x000fe2000f8e183f */
[----:B0-----:R-:W-:-:S05]  /*1770*/  IMAD.U32 R14, RZ, RZ, UR4 ;  /* 0x00000004ff0e7e24 */ /* 0x001fca000f8e00ff */
[----:B------:R-:W-:-:S04]  /*1780*/  SHF.L.U32 R14, R14, 0x1f, RZ ;  /* 0x0000001f0e0e7819 */ /* 0x000fc800000006ff */
[----:B------:R0:W1:Y:S01]  /*1790*/  SYNCS.PHASECHK.TRANS64.TRYWAIT P0, [UR6], R14 ;  /* 0x0000000eff0075a7 */ /* 0x0000620008000146 */
[----:B------:R-:W-:Y:S05]  /*17a0*/  @!P1 BRA `(.L_x_18) ;  /* 0x0000000000049947 */ /* 0x000fea0003800000 */
[----:B------:R-:W-:Y:S01]  /*17b0*/  BPT.TRAP 0x1 ;  /* 0x000000040000795c */ /* 0x000fe20000300000 */
.L_x_18:
[----:B-1----:R-:W-:Y:S05]  /*17c0*/  @P0 BRA `(.L_x_19) ;  /* 0x0000000000080947 */ /* 0x002fea0003800000 */
[----:B------:R-:W1:Y:S02]  /*17d0*/  SYNCS.PHASECHK.TRANS64.TRYWAIT P0, [UR6], R14 ;  /* 0x0000000eff0075a7 */ /* 0x000e640008000146 */
[----:B-1----:R-:W-:Y:S05]  /*17e0*/  @!P0 BRA `(.L_x_20) ;  /* 0x0000004c00548947 */ /* 0x002fea0003800000 */
.L_x_19:
[----:B------:R-:W-:Y:S01]  /*17f0*/  ULEA UR8, UR5, UR18, 0x8 ;  /* 0x0000001205087291 */ /* 0x000fe2000f8e403f */
[----:B------:R-:W-:Y:S01]  /*1800*/  WARPGROUP.ARRIVE ;  /* 0x00000000000079c5 */ /* 0x000fe20000000000 */
[----:B------:R-:W-:Y:S01]  /*1810*/  ULEA UR10, UR5, UR17, 0x8 ;  /* 0x00000011050a7291 */ /* 0x000fe2000f8e403f */
[----:B------:R-:W-:Y:S01]  /*1820*/  CS2R R22, SRZ ;  /* 0x0000000000167805 */ /* 0x000fe2000001ff00 */
[----:B------:R-:W-:Y:S01]  /*1830*/  UMOV UR9, 0x80000020 ;  /* 0x8000002000097882 */ /* 0x000fe20000000000 */
[----:B------:R-:W-:Y:S01]  /*1840*/  UMOV UR11, 0x80000020 ;  /* 0x80000020000b7882 */ /* 0x000fe20000000000 */
[----:B------:R-:W-:Y:S01]  /*1850*/  ULDC UR7, c[0x0][0x50c] ;  /* 0x0001430000077ab9 */ /* 0x000fe20000000800 */
[----:B------:R-:W-:Y:S01]  /*1860*/  UMOV UR6, 0x2 ;  /* 0x0000000200067882 */ /* 0x000fe20000000000 */
[----:B------:R-:W-:Y:S01]  /*1870*/  UISETP.NE.AND UP0, UPT, UR7, 0x2, UPT ;  /* 0x000000020700788c */ /* 0x000fe2000bf05270 */
[----:B------:R-:W-:Y:S02]  /*1880*/  CS2R R56, SRZ ;  /* 0x0000000000387805 */ /* 0x000fe4000001ff00 */
[----:B------:R-:W-:Y:S01]  /*1890*/  CS2R R58, SRZ ;  /* 0x00000000003a7805 */ /* 0x000fe2000001ff00 */
[----:B------:R-:W-:Y:S01]  /*18a0*/  QGMMA.64x64x32.F32.E5M2.E5M2 R24, gdesc[UR8], RZ, !UPT ;  /* 0x00e00000081879f3 */ /* 0x000fe2000c7038ff */
[----:B------:R-:W-:Y:S01]  /*18b0*/  USEL UR7, URZ, 0x1, UP0 ;  /* 0x000000013f077887 */ /* 0x000fe20008000000 */
[----:B------:R-:W-:Y:S01]  /*18c0*/  CS2R R60, SRZ ;  /* 0x00000000003c7805 */ /* 0x000fe2000001ff00 */
[----:B------:R-:W-:Y:S01]  /*18d0*/  UIADD3 UR8, UR8, 0x2, URZ ;  /* 0x0000000208087890 */ /* 0x000fe2000fffe03f */
[----:B------:R-:W-:Y:S01]  /*18e0*/  CS2R R62, SRZ ;  /* 0x00000000003e7805 */ /* 0x000fe2000001ff00 */
[----:B------:R-:W-:Y:S01]  /*18f0*/  UIADD3 UR10, UR10, 0x2, URZ ;  /* 0x000000020a0a7890 */ /* 0x000fe2000fffe03f */
[----:B------:R-:W-:-:S02]  /*1900*/  CS2R R64, SRZ ;  /* 0x0000000000407805 */ /* 0x000fc4000001ff00 */
[----:B------:R-:W-:Y:S01]  /*1910*/  ISETP.NE.AND P0, PT, RZ, UR7, PT ;  /* 0x00000007ff007c0c */ /* 0x000fe2000bf05270 */
[----:B------:R-:W-:Y:S01]  /*1920*/  UMOV UR9, 0x80000020 ;  /* 0x8000002000097882 */ /* 0x000fe20000000000 */
[----:B------:R-:W-:Y:S01]  /*1930*/  UMOV UR11, 0x80000020 ;  /* 0x80000020000b7882 */ /* 0x000fe20000000000 */
        /* <DEDUP_REMOVED lines=10> */
[----:B------:R-:W-:Y:S01]  /*19e0*/  QGMMA.64x64x32.F32.E5M2.E5M2 R24, gdesc[UR8], R24, gsb0 ;  /* 0x00e00000081879f3 */ /* 0x000fe20008003818 */
[----:B------:R-:W-:Y:S05]  /*19f0*/  @!P0 BRA `(.L_x_21) ;  /* 0x0000000000888947 */ /* 0x000fea0003800000 */
[----:B------:R-:W-:Y:S02]  /*1a00*/  WARPGROUP.DEPBAR.LE gsb0, 0x0 ;  /* 0x00008000000079c5 */ /* 0x000fe40000010000 */
[----:B------:R-:W-:-:S01]  /*1a10*/  FADD R85, RZ, R24 ;  /* 0x00000018ff557221 */ /* 0x000fc20000000000 */
[----:B------:R-:W-:Y:S01]  /*1a20*/  FADD R84, RZ, R25 ;  /* 0x00000019ff547221 */ /* 0x000fe20000000000 */
        /* <DEDUP_REMOVED lines=30> */
[----:B------:R-:W-:-:S06]  /*1c10*/  UMOV UR6, URZ ;  /* 0x0000003f00067c82 */ /* 0x000fcc0008000000 */
.L_x_21:
[----:B------:R-:W-:-:S04]  /*1c20*/  UIADD3 UR19, UR5, 0x1, URZ ;  /* 0x0000000105137890 */ /* 0x000fc8000fffe03f */
[----:B------:R-:W-:-:S04]  /*1c30*/  UISETP.NE.AND UP0, UPT, UR19, 0x5, UPT ;  /* 0x000000051300788c */ /* 0x000fc8000bf05270 */
[----:B------:R-:W-:Y:S02]  /*1c40*/  USEL UR8, URZ, 0x1, UP0 ;  /* 0x000000013f087887 */ /* 0x000fe40008000000 */
[----:B------:R-:W-:Y:S02]  /*1c50*/  USEL UR19, UR19, URZ, UP0 ;  /* 0x0000003f13137287 */ /* 0x000fe40008000000 */
[----:B------:R-:W-:-:S06]  /*1c60*/  ULOP3.LUT UR8, UR4, UR8, URZ, 0x3c, !UPT ;  /* 0x0000000804087292 */ /* 0x000fcc000f8e3c3f */
[----:B------:R-:W-:Y:S01]  /*1c70*/  IMAD.U32 R17, RZ, RZ, UR8 ;  /* 0x00000008ff117e24 */ /* 0x000fe2000f8e00ff */
[----:B------:R-:W-:-:S06]  /*1c80*/  UMOV UR8, 0x1 ;  /* 0x0000000100087882 */ /* 0x000fcc0000000000 */
.L_x_16:
[----:B------:R-:W-:-:S06]  /*1c90*/  UISETP.GE.AND UP0, UPT, UR14, 0x1, UPT ;  /* 0x000000010e00788c */ /* 0x000fcc000bf06270 */
[----:B------:R-:W-:-:S13]  /*1ca0*/  PLOP3.LUT P0, PT, PT, PT, UP0, 0x80, 0x0 ;  /* 0x000000000000781c */ /* 0x000fda0003f0f008 */
[----:B------:R-:W-:Y:S05]  /*1cb0*/  @!P0 BRA `(.L_x_22) ;  /* 0x0000000400648947 */ /* 0x000fea0003800000 */
[----:B01----:R-:W-:Y:S01]  /*1cc0*/  IMAD.U32 R14, RZ, RZ, UR14 ;  /* 0x0000000eff0e7e24 */ /* 0x003fe2000f8e00ff */
[----:B------:R-:W-:Y:S01]  /*1cd0*/  UMOV UR22, UR5 ;  /* 0x0000000500167c82 */ /* 0x000fe20008000000 */
[----:B------:R-:W-:-:S05]  /*1ce0*/  ULDC UR26, c[0x0][0x50c] ;  /* 0x00014300001a7ab9 */ /* 0x000fca0000000800 */
.L_x_30:
[----:B------:R-:W-:-:S13]  /*1cf0*/  ISETP.NE.AND P1, PT, R86, 0x3, PT ;  /* 0x000000035600780c */ /* 0x000fda0003f25270 */
[----:B01----:R-:W-:Y:S05]  /*1d00*/  @!P1 BRA `(.L_x_23) ;  /* 0x0000000000049947 */ /* 0x003fea0003800000 */
[----:B------:R-:W-:Y:S01]  /*1d10*/  BPT.TRAP 0x1 ;  /* 0x000000040000795c */ /* 0x000fe20000300000 */
.L_x_23:
[----:B------:R-:W-:Y:S01]  /*1d20*/  ULEA UR9, UR19, UR12, 0x3 ;  /* 0x0000000c13097291 */ /* 0x000fe2000f8e183f */
[----:B------:R-:W-:-:S08]  /*1d30*/  SHF.L.U32 R15, R17, 0x1f, RZ ;  /* 0x0000001f110f7819 */ /* 0x000fd000000006ff */
[----:B------:R0:W1:Y:S01]  /*1d40*/  SYNCS.PHASECHK.TRANS64.TRYWAIT P0, [UR9], R15 ;  /* 0x0000000fff0075a7 */ /* 0x0000620008000149 */
[----:B------:R-:W-:Y:S05]  /*1d50*/  @!P1 BRA `(.L_x_24) ;  /* 0x0000000000049947 */ /* 0x000fea0003800000 */
[----:B------:R-:W-:Y:S01]  /*1d60*/  BPT.TRAP 0x1 ;  /* 0x000000040000795c */ /* 0x000fe20000300000 */
.L_x_24:
[----:B-1----:R-:W-:Y:S05]  /*1d70*/  @P0 BRA `(.L_x_25) ;  /* 0x0000000000080947 */ /* 0x002fea0003800000 */
[----:B------:R-:W1:Y:S02]  /*1d80*/  SYNCS.PHASECHK.TRANS64.TRYWAIT P0, [UR9], R15 ;  /* 0x0000000fff0075a7 */ /* 0x000e640008000149 */
[----:B-1----:R-:W-:Y:S05]  /*1d90*/  @!P0 BRA `(.L_x_26) ;  /* 0x0000004800008947 */ /* 0x002fea0003800000 */
.L_x_25:
[----:B------:R-:W-:Y:S01]  /*1da0*/  UISETP.NE.AND UP0, UPT, UR7, URZ, UPT ;  /* 0x0000003f0700728c */ /* 0x000fe2000bf05270 */
[----:B------:R-:W-:Y:S01]  /*1db0*/  WARPGROUP.ARRIVE ;  /* 0x00000000000079c5 */ /* 0x000fe20000000000 */
[----:B------:R-:W-:Y:S02]  /*1dc0*/  ULEA UR10, UR19, UR17, 0x8 ;  /* 0x00000011130a7291 */ /* 0x000fe4000f8e403f */
[----:B------:R-:W-:Y:S01]  /*1dd0*/  USEL UR8, UR8, URZ, !UP0 ;  /* 0x0000003f08087287 */ /* 0x000fe2000c000000 */
[----:B------:R-:W-:Y:S01]  /*1de0*/  UMOV UR9, 0x80000020 ;  /* 0x8000002000097882 */ /* 0x000fe20000000000 */
[----:B------:R-:W-:Y:S02]  /*1df0*/  UMOV UR11, 0x80000020 ;  /* 0x80000020000b7882 */ /* 0x000fe40000000000 */
[----:B------:R-:W-:Y:S02]  /*1e00*/  UISETP.NE.U32.AND UP0, UPT, UR8, URZ, UPT ;  /* 0x0000003f0800728c */ /* 0x000fe4000bf05070 */
[----:B------:R-:W-:-:S02]  /*1e10*/  ULEA UR8, UR19, UR18, 0x8 ;  /* 0x0000001213087291 */ /* 0x000fc4000f8e403f */
[----:B------:R-:W-:-:S07]  /*1e20*/  UIADD3 UR6, UR6, 0x2, URZ ;  /* 0x0000000206067890 */ /* 0x000fce000fffe03f */
[----:B------:R-:W-:Y:S01]  /*1e30*/  QGMMA.64x64x32.F32.E5M2.E5M2 R24, gdesc[UR8], R24, UP0 ;  /* 0x00e00000081879f3 */ /* 0x000fe2000bf03818 */
[----:B------:R-:W-:Y:S02]  /*1e40*/  UIADD3 UR8, UR8, 0x2, URZ ;  /* 0x0000000208087890 */ /* 0x000fe4000fffe03f */
[----:B------:R-:W-:Y:S01]  /*1e50*/  UIADD3 UR10, UR10, 0x2, URZ ;  /* 0x000000020a0a7890 */ /* 0x000fe2000fffe03f */
[----:B------:R-:W-:Y:S01]  /*1e60*/  UMOV UR9, 0x80000020 ;  /* 0x8000002000097882 */ /* 0x000fe20000000000 */
[----:B------:R-:W-:Y:S01]  /*1e70*/  UMOV UR11, 0x80000020 ;  /* 0x80000020000b7882 */ /* 0x000fe20000000000 */
[----:B------:R-:W-:-:S04]  /*1e80*/  UISETP.NE.AND UP0, UPT, UR6, UR26, UPT ;  /* 0x0000001a0600728c */ /* 0x000fc8000bf05270 */
[----:B------:R-:W-:-:S06]  /*1e90*/  USEL UR7, URZ, 0x1, UP0 ;  /* 0x000000013f077887 */ /* 0x000fcc0008000000 */
[----:B------:R-:W-:Y:S01]  /*1ea0*/  ISETP.NE.AND P0, PT, RZ, UR7, PT ;  /* 0x00000007ff007c0c */ /* 0x000fe2000bf05270 */
[----:B------:R-:W-:Y:S03]  /*1eb0*/  QGMMA.64x64x32.F32.E5M2.E5M2 R24, gdesc[UR8], R24, gsb0 ;  /* 0x00e00000081879f3 */ /* 0x000fe60008003818 */
[----:B------:R-:W-:-:S09]  /*1ec0*/  WARPGROUP.DEPBAR.LE gsb0, 0x1 ;  /* 0x00008000000079c5 */ /* 0x000fd20000010100 */
[----:B------:R-:W-:Y:S05]  /*1ed0*/  @!P0 BRA `(.L_x_27) ;  /* 0x0000000000888947 */ /* 0x000fea0003800000 */
[----:B------:R-:W-:Y:S02]  /*1ee0*/  WARPGROUP.DEPBAR.LE gsb0, 0x0 ;  /* 0x00008000000079c5 */ /* 0x000fe40000010000 */
[----:B------:R-:W-:-:S01]  /*1ef0*/  FADD R85, R24, R85 ;  /* 0x0000005518557221 */ /* 0x000fc20000000000 */
[----:B------:R-:W-:Y:S01]  /*1f00*/  FADD R84, R25, R84 ;  /* 0x0000005419547221 */ /* 0x000fe20000000000 */
        /* <DEDUP_REMOVED lines=30> */
[----:B------:R-:W-:-:S06]  /*20f0*/  UMOV UR6, URZ ;  /* 0x0000003f00067c82 */ /* 0x000fcc0008000000 */
.L_x_27:
[----:B------:R-:W-:Y:S05]  /*2100*/  @!P1 BRA `(.L_x_28) ;  /* 0x0000000000049947 */ /* 0x000fea0003800000 */
[----:B------:R-:W-:Y:S01]  /*2110*/  BPT.TRAP 0x1 ;  /* 0x000000040000795c */ /* 0x000fe20000300000 */
.L_x_28:
[----:B------:R-:W-:Y:S01]  /*2120*/  ULEA UR8, UR22, UR12, 0x3 ;  /* 0x0000000c16087291 */ /* 0x000fe2000f8e183f */
[----:B------:R-:W-:-:S03]  /*2130*/  ISETP.GT.U32.AND P0, PT, R7, 0x1, PT ;  /* 0x000000010700780c */ /* 0x000fc60003f04070 */
[----:B------:R-:W-:-:S04]  /*2140*/  UIADD3 UR8, UR8, 0x28, URZ ;  /* 0x0000002808087890 */ /* 0x000fc8000fffe03f */
[----:B------:R-:W-:-:S09]  /*2150*/  UPRMT UR8, URZ, 0x654, UR8 ;  /* 0x000006543f087896 */ /* 0x000fd20008000008 */
[----:B------:R-:W-:Y:S01]  /*2160*/  SYNCS.ARRIVE.TRANS64.RED.A1T0 RZ, [UR8], RZ ;  /* 0x000000ffffff79a7 */ /* 0x000fe20008100408 */
[----:B------:R-:W-:Y:S05]  /*2170*/  @P0 BRA `(.L_x_29) ;  /* 0x0000000000040947 */ /* 0x000fea0003800000 */
[----:B------:R-:W-:Y:S01]  /*2180*/  BPT.TRAP 0x1 ;  /* 0x000000040000795c */ /* 0x000fe20000300000 */
.L_x_29:
[----:B------:R-:W-:Y:S01]  /*2190*/  UIADD3 UR19, UR19, 0x1, URZ ;  /* 0x0000000113137890 */ /* 0x000fe2000fffe03f */
[C---:B------:R-:W-:Y:S01]  /*21a0*/  ISETP.GT.AND P0, PT, R14.reuse, 0x1, PT ;  /* 0x000000010e00780c */ /* 0x040fe20003f04270 */
[----:B------:R-:W-:Y:S01]  /*21b0*/  UIADD3 UR22, UR22, 0x1, URZ ;  /* 0x0000000116167890 */ /* 0x000fe2000fffe03f */
[----:B------:R-:W-:Y:S01]  /*21c0*/  VIADD R14, R14, 0xffffffff ;  /* 0xffffffff0e0e7836 */ /* 0x000fe20000000000 */
[----:B------:R-:W-:Y:S02]  /*21d0*/  UISETP.NE.AND UP0, UPT, UR19, 0x5, UPT ;  /* 0x000000051300788c */ /* 0x000fe4000bf05270 */
[----:B------:R-:W-:Y:S02]  /*21e0*/  UISETP.NE.AND UP1, UPT, UR22, 0x5, UPT ;  /* 0x000000051600788c */ /* 0x000fe4000bf25270 */
[----:B------:R-:W-:Y:S02]  /*21f0*/  USEL UR8, URZ, 0x1, UP0 ;  /* 0x000000013f087887 */ /* 0x000fe40008000000 */
[----:B------:R-:W-:-:S02]  /*2200*/  USEL UR19, UR19, URZ, UP0 ;  /* 0x0000003f13137287 */ /* 0x000fc40008000000 */
[----:B------:R-:W-:Y:S02]  /*2210*/  USEL UR22, UR22, URZ, UP1 ;  /* 0x0000003f16167287 */ /* 0x000fe40008800000 */
[----:B------:R-:W-:Y:S01]  /*2220*/  LOP3.LUT R17, R17, UR8, RZ, 0x3c, !PT ;  /* 0x0000000811117c12 */ /* 0x000fe2000f8e3cff */
[----:B------:R-:W-:Y:S01]  /*2230*/  UMOV UR8, 0x1 ;  /* 0x0000000100087882 */ /* 0x000fe20000000000 */
[----:B------:R-:W-:Y:S08]  /*2240*/  @P0 BRA `(.L_x_30) ;  /* 0xfffffff800a80947 */ /* 0x000ff0000383ffff */
.L_x_22:
[----:B------:R-:W-:Y:S01]  /*2250*/  UISETP.NE.AND UP0, UPT, UR6, URZ, UPT ;  /* 0x0000003f0600728c */ /* 0x000fe2000bf05270 */
[----:B01----:R-:W0:Y:S01]  /*2260*/  LDC R14, c[0x0][0x28c] ;  /* 0x0000a300ff0e7b82 */ /* 0x003e220000000800 */
[----:B------:R-:W-:Y:S02]  /*2270*/  IMAD.U32 R15, RZ, RZ, UR25 ;  /* 0x00000019ff0f7e24 */ /* 0x000fe4000f8e00ff */
[----:B------:R-:W-:-:S06]  /*2280*/  USEL UR6, URZ, 0x1, !UP0 ;  /* 0x000000013f067887 */ /* 0x000fcc000c000000 */
[----:B------:R-:W-:-:S13]  /*2290*/  ISETP.NE.AND P0, PT, RZ, UR6, PT ;  /* 0x00000006ff007c0c */ /* 0x000fda000bf05270 */
[----:B------:R-:W-:Y:S05]  /*22a0*/  @!P0 BRA `(.L_x_31) ;  /* 0x0000000000848947 */ /* 0x000fea0003800000 */
[----:B------:R-:W-:Y:S02]  /*22b0*/  WARPGROUP.DEPBAR.LE gsb0, 0x0 ;  /* 0x00008000000079c5 */ /* 0x000fe40000010000 */
[----:B------:R-:W-:Y:S01]  /*22c0*/  FADD R85, R24, R85 ;  /* 0x0000005518557221 */ /* 0x000fe20000000000 */
        /* <DEDUP_REMOVED lines=30> */
[----:B------:R-:W-:-:S07]  /*24b0*/  FADD R22, R22, R55 ;  /* 0x0000003716167221 */ /* 0x000fce0000000000 */
.L_x_31:
[----:B0-----:R-:W-:Y:S01]  /*24c0*/  ISETP.GE.AND P0, PT, R14, 0x1, PT ;  /* 0x000000010e00780c */ /* 0x001fe20003f06270 */
[----:B------:R0:W-:Y:S01]  /*24d0*/  SYNCS.ARRIVE.TRANS64.A1T0 RZ, [R15+UR24], RZ ;  /* 0x000000ff0fff79a7 */ /* 0x0001e20008100018 */
[----:B------:R-:W-:-:S11]  /*24e0*/  WARPGROUP.DEPBAR.LE gsb0, 0x0 ;  /* 0x00008000000079c5 */ /* 0x000fd60000010000 */
[----:B------:R-:W-:Y:S05]  /*24f0*/  @!P0 BRA `(.L_x_32) ;  /* 0x0000000000388947 */ /* 0x000fea0003800000 */
[----:B------:R-:W-:-:S13]  /*2500*/  ISETP.NE.AND P0, PT, R86, 0x3, PT ;  /* 0x000000035600780c */ /* 0x000fda0003f05270 */
[----:B------:R-:W-:Y:S05]  /*2510*/  @!P0 BRA `(.L_x_33) ;  /* 0x0000000000048947 */ /* 0x000fea0003800000 */
[----:B------:R-:W-:Y:S01]  /*2520*/  BPT.TRAP 0x1 ;  /* 0x000000040000795c */ /* 0x000fe20000300000 */
.L_x_33:
[----:B------:R-:W-:Y:S01]  /*2530*/  UIADD3 UR8, UR14, UR5, URZ ;  /* 0x000000050e087290 */ /* 0x000fe2000fffe03f */
[----:B------:R-:W-:-:S03]  /*2540*/  ISETP.GT.U32.AND P0, PT, R7, 0x1, PT ;  /* 0x000000010700780c */ /* 0x000fc60003f04070 */
[----:B------:R-:W-:-:S04]  /*2550*/  UIMAD.WIDE.U32 UR6, UR8, -0x33333333, URZ ;  /* 0xcccccccd080678a5 */ /* 0x000fc8000f8e003f */
[----:B------:R-:W-:-:S04]  /*2560*/  USHF.R.U32.HI UR6, URZ, 0x2, UR7 ;  /* 0x000000023f067899 */ /* 0x000fc80008011607 */
[----:B------:R-:W-:-:S04]  /*2570*/  UIMAD UR8, UR6, -0x5, UR8 ;  /* 0xfffffffb060878a4 */ /* 0x000fc8000f8e0208 */
[----:B------:R-:W-:-:S04]  /*2580*/  ULEA UR8, UR8, UR12, 0x3 ;  /* 0x0000000c08087291 */ /* 0x000fc8000f8e183f */
[----:B------:R-:W-:-:S04]  /*2590*/  UIADD3 UR8, UR8, 0x28, URZ ;  /* 0x0000002808087890 */ /* 0x000fc8000fffe03f */
[----:B------:R-:W-:-:S09]  /*25a0*/  UPRMT UR8, URZ, 0x654, UR8 ;  /* 0x000006543f087896 */ /* 0x000fd20008000008 */
[----:B------:R-:W-:Y:S01]  /*25b0*/  SYNCS.ARRIVE.TRANS64.RED.A1T0 RZ, [UR8], RZ ;  /* 0x000000ffffff79a7 */ /* 0x000fe20008100408 */
[----:B------:R-:W-:Y:S05]  /*25c0*/  @P0 BRA `(.L_x_32) ;  /* 0x0000000000040947 */ /* 0x000fea0003800000 */
[----:B------:R-:W-:Y:S01]  /*25d0*/  BPT.TRAP 0x1 ;  /* 0x000000040000795c */ /* 0x000fe20000300000 */
.L_x_32:
[----:B------:R-:W-:Y:S01]  /*25e0*/  SHF.L.U32 R14, R87, 0x1f, RZ ;  /* 0x0000001f570e7819 */ /* 0x000fe200000006ff */
[----:B------:R-:W-:Y:S01]  /*25f0*/  UIADD3 UR5, UR23, UR5, URZ ;  /* 0x0000000517057290 */ /* 0x000fe2000fffe03f */
[----:B------:R-:W1:Y:S01]  /*2600*/  LDC R29, c[0x0][0x288] ;  /* 0x0000a200ff1d7b82 */ /* 0x000e620000000800 */
[----:B------:R-:W-:Y:S01]  /*2610*/  UISETP.GE.U32.AND UP1, UPT, UR23, 0x5, UPT ;  /* 0x000000051700788c */ /* 0x000fe2000bf26070 */
[----:B------:R-:W-:Y:S01]  /*2620*/  IMAD.SHL.U32 R20, R18, 0x2, RZ ;  /* 0x0000000212147824 */ /* 0x000fe200078e00ff */
[----:B------:R-:W-:Y:S02]  /*2630*/  UISETP.GT.U32.AND UP0, UPT, UR5, 0x4, UPT ;  /* 0x000000040500788c */ /* 0x000fe4000bf04070 */
[----:B------:R-:W-:Y:S02]  /*2640*/  UIMAD.WIDE.U32 UR6, UR5, -0x33333333, URZ ;  /* 0xcccccccd050678a5 */ /* 0x000fe4000f8e003f */
[----:B------:R-:W-:Y:S01]  /*2650*/  UISETP.LT.U32.AND UP0, UPT, UR23, 0x5, UP0 ;  /* 0x000000051700788c */ /* 0x000fe20008701070 */
[----:B------:R-:W2:Y:S01]  /*2660*/  SYNCS.PHASECHK.TRANS64.TRYWAIT P0, [UR15+0x8], R14 ;  /* 0x0000080eff0075a7 */ /* 0x000ea2000800014f */
[----:B------:R-:W-:Y:S01]  /*2670*/  USHF.R.U32.HI UR6, URZ, 0x2, UR7 ;  /* 0x000000023f067899 */ /* 0x000fe20008011607 */
[----:B------:R-:W-:Y:S01]  /*2680*/  SHF.R.S32.HI R21, RZ, 0x1f, R20 ;  /* 0x0000001fff157819 */ /* 0x000fe20000011414 */
[----:B------:R-:W-:-:S02]  /*2690*/  USEL UR8, URZ, 0x1, !UP0 ;  /* 0x000000013f087887 */ /* 0x000fc4000c000000 */
[----:B------:R-:W-:Y:S02]  /*26a0*/  UIMAD UR5, UR6, -0x5, UR5 ;  /* 0xfffffffb060578a4 */ /* 0x000fe4000f8e0205 */
[----:B------:R-:W-:-:S04]  /*26b0*/  ULOP3.LUT UR4, UR4, UR8, URZ, 0x3c, !UPT ;  /* 0x0000000804047292 */ /* 0x000fc8000f8e3c3f */
[----:B------:R-:W-:Y:S01]  /*26c0*/  @UP1 ULOP3.LUT UR4, UR4, 0x1, UR6, 0x78, !UPT ;  /* 0x0000000104041892 */ /* 0x000fe2000f8e7806 */
[----:B-12---:R-:W-:Y:S11]  /*26d0*/  @!P0 BRA `(.L_x_34) ;  /* 0x0000003c00c88947 */ /* 0x006ff60003800000 */
.L_x_129:
[----:B------:R-:W-:Y:S01]  /*26e0*/  IMAD.SHL.U32 R31, R4, 0x40, RZ ;  /* 0x00000040041f7824 */ /* 0x000fe200078e00ff */
[----:B------:R-:W-:Y:S01]  /*26f0*/  ULDC UR8, c[0x0][0x284] ;  /* 0x0000a10000087ab9 */ /* 0x000fe20000000800 */
[----:B------:R-:W-:Y:S01]  /*2700*/  IMAD.SHL.U32 R4, R6, 0x40, RZ ;  /* 0x0000004006047824 */ /* 0x000fe200078e00ff */
[----:B------:R-:W-:Y:S01]  /*2710*/  SHF.R.S32.HI R30, RZ, 0x1f, R5 ;  /* 0x0000001fff1e7819 */ /* 0x000fe20000011405 */
[----:B------:R-:W-:Y:S01]  /*2720*/  ULDC.64 UR6, c[0x0][0x5d0] ;  /* 0x0001740000067ab9 */ /* 0x000fe20000000a00 */
[----:B------:R-:W-:Y:S01]  /*2730*/  SHF.R.S32.HI R28, RZ, 0x1f, R31 ;  /* 0x0000001fff1c7819 */ /* 0x000fe2000001141f */
[----:B0-----:R-:W-:Y:S01]  /*2740*/  IMAD.WIDE.U32 R14, R5, UR6, R20 ;  /* 0x00000006050e7c25 */ /* 0x001fe2000f8e0014 */
[----:B------:R-:W-:-:S03]  /*2750*/  ISETP.GE.AND P0, PT, R4, UR8, PT ;  /* 0x0000000804007c0c */ /* 0x000fc6000bf06270 */
[----:B------:R-:W-:Y:S01]  /*2760*/  IMAD R16, R30, UR6, RZ ;  /* 0x000000061e107c24 */ /* 0x000fe2000f8e02ff */
[C---:B------:R-:W-:Y:S02]  /*2770*/  ISETP.GE.OR P0, PT, R31.reuse, R29, P0 ;  /* 0x0000001d1f00720c */ /* 0x040fe40000706670 */
[----:B------:R-:W-:Y:S01]  /*2780*/  IADD3 R14, P1, R31, R14, RZ ;  /* 0x0000000e1f0e7210 */ /* 0x000fe20007f3e0ff */
[----:B------:R-:W-:-:S05]  /*2790*/  IMAD R17, R5, UR7, R16 ;  /* 0x0000000705117c24 */ /* 0x000fca000f8e0210 */
[----:B------:R-:W-:-:S05]  /*27a0*/  IADD3.X R15, R28, R15, R17, P1, !PT ;  /* 0x0000000f1c0f7210 */ /* 0x000fca0000ffe411 */
[----:B------:R-:W-:Y:S05]  /*27b0*/  @P0 BRA `(.L_x_35) ;  /* 0x0000002400a80947 */ /* 0x000fea0003800000 */
[----:B------:R-:W0:Y:S01]  /*27c0*/  LDC.64 R24, c[0x0][0x5c8] ;  /* 0x00017200ff187b82 */ /* 0x000e220000000a00 */
[----:B------:R-:W-:Y:S01]  /*27d0*/  IMAD.WIDE R26, R6, 0x40, R10 ;  /* 0x00000040061a7825 */ /* 0x000fe200078e020a */
[----:B------:R-:W-:Y:S01]  /*27e0*/  ULDC.64 UR6, c[0x0][0x5c0] ;  /* 0x0001700000067ab9 */ /* 0x000fe20000000a00 */
[----:B------:R-:W-:Y:S02]  /*27f0*/  BSSY B0, `(.L_x_35) ;  /* 0x0000266000007945 */ /* 0x000fe40003800000 */
[-C--:B0-----:R-:W-:Y:S02]  /*2800*/  IMAD R6, R27, R24.reuse, RZ ;  /* 0x000000181b067224 */ /* 0x081fe400078e02ff */
[----:B------:R-:W-:-:S04]  /*2810*/  IMAD.WIDE.U32 R14, R26, R24, R14 ;  /* 0x000000181a0e7225 */ /* 0x000fc800078e000e */
[----:B------:R-:W-:Y:S01]  /*2820*/  IMAD R17, R26, R25, R6 ;  /* 0x000000191a117224 */ /* 0x000fe200078e0206 */
[----:B------:R-:W-:Y:S02]  /*2830*/  LEA R16, P0, R24, R14, 0x3 ;  /* 0x0000000e18107211 */ /* 0x000fe400078018ff */
[----:B------:R-:W-:Y:S01]  /*2840*/  IADD3 R14, P1, R14, UR6, RZ ;  /* 0x000000060e0e7c10 */ /* 0x000fe2000ff3e0ff */
[----:B------:R-:W-:Y:S01]  /*2850*/  IMAD.IADD R17, R15, 0x1, R17 ;  /* 0x000000010f117824 */ /* 0x000fe200078e0211 */
[----:B------:R-:W-:-:S04]  /*2860*/  IADD3 R16, P2, R16, UR6, RZ ;  /* 0x0000000610107c10 */ /* 0x000fc8000ff5e0ff */
[----:B------:R-:W-:Y:S01]  /*2870*/  LEA.HI.X R6, R24, R17, R25, 0x3, P0 ;  /* 0x0000001118067211 */ /* 0x000fe200000f1c19 */
[----:B------:R-:W-:Y:S01]  /*2880*/  IMAD R24, R18, -0x2, R29 ;  /* 0xfffffffe12187824 */ /* 0x000fe200078e021d */
[----:B-----5:R-:W-:Y:S02]  /*2890*/  FSETP.NEU.AND P0, PT, R13, RZ, PT ;  /* 0x000000ff0d00720b */ /* 0x020fe40003f0d000 */
[----:B------:R-:W-:Y:S01]  /*28a0*/  IADD3.X R15, R17, UR7, RZ, P1, !PT ;  /* 0x00000007110f7c10 */ /* 0x000fe20008ffe4ff */
[----:B------:R-:W-:Y:S01]  /*28b0*/  IMAD.IADD R24, R24, 0x1, -R31 ;  /* 0x0000000118187824 */ /* 0x000fe200078e0a1f */
[----:B------:R-:W-:Y:S01]  /*28c0*/  IADD3.X R17, R6, UR7, RZ, P2, !PT ;  /* 0x0000000706117c10 */ /* 0x000fe200097fe4ff */
[----:B------:R-:W-:-:S08]  /*28d0*/  IMAD.IADD R6, R19, 0x1, -R4 ;  /* 0x0000000113067824 */ /* 0x000fd000078e0a04 */
[----:B------:R-:W-:Y:S05]  /*28e0*/  @!P0 BRA `(.L_x_36) ;  /* 0x0000001c00188947 */ /* 0x000fea0003800000 */
[----:B------:R-:W-:Y:S01]  /*28f0*/  ULDC.64 UR6, c[0x0][0x5b8] ;  /* 0x00016e0000067ab9 */ /* 0x000fe20000000a00 */
[----:B------:R-:W-:Y:S01]  /*2900*/  ULDC.64 UR8, c[0x0][0x5a8] ;  /* 0x00016a0000087ab9 */ /* 0x000fe20000000a00 */
[----:B------:R-:W-:Y:S01]  /*2910*/  IMAD.WIDE.U32 R20, R5, UR6, R20 ;  /* 0x0000000605147c25 */ /* 0x000fe2000f8e0014 */
[----:B------:R-:W-:Y:S03]  /*2920*/  BSSY B1, `(.L_x_37) ;  /* 0x0000010000017945 */ /* 0x000fe60003800000 */
[----:B------:R-:W-:Y:S01]  /*2930*/  IMAD R4, R30, UR6, RZ ;  /* 0x000000061e047c24 */ /* 0x000fe2000f8e02ff */
[----:B------:R-:W-:-:S03]  /*2940*/  IADD3 R20, P0, R31, R20, RZ ;  /* 0x000000141f147210 */ /* 0x000fc60007f1e0ff */
[----:B------:R-:W-:Y:S01]  /*2950*/  IMAD R5, R5, UR7, R4 ;  /* 0x0000000705057c24 */ /* 0x000fe2000f8e0204 */
[----:B------:R-:W-:Y:S02]  /*2960*/  ULDC.64 UR6, c[0x0][0x5b0] ;  /* 0x00016c0000067ab9 */ /* 0x000fe40000000a00 */
[----:B------:R-:W-:Y:S02]  /*2970*/  IMAD R25, R27, UR6, RZ ;  /* 0x000000061b197c24 */ /* 0x000fe4000f8e02ff */
[----:B------:R-:W-:Y:S02]  /*2980*/  IADD3.X R21, R28, R21, R5, P0, !PT ;  /* 0x000000151c157210 */ /* 0x000fe400007fe405 */
[----:B------:R-:W-:Y:S01]  /*2990*/  ISETP.GE.AND P0, PT, R24, 0x1, PT ;  /* 0x000000011800780c */ /* 0x000fe20003f06270 */
[C---:B------:R-:W-:Y:S02]  /*29a0*/  IMAD R25, R26.reuse, UR7, R25 ;  /* 0x000000071a197c24 */ /* 0x040fe4000f8e0219 */
[----:B------:R-:W-:Y:S01]  /*29b0*/  IMAD.WIDE.U32 R4, R26, UR6, R20 ;  /* 0x000000061a047c25 */ /* 0x000fe2000f8e0014 */
[----:B------:R-:W-:-:S02]  /*29c0*/  ISETP.LT.OR P3, PT, R6, 0x1, !P0 ;  /* 0x000000010600780c */ /* 0x000fc40004761670 */
[----:B------:R-:W-:-:S04]  /*29d0*/  IADD3 R4, P1, R4, UR8, RZ ;  /* 0x0000000804047c10 */ /* 0x000fc8000ff3e0ff */
[--C-:B------:R-:W-:Y:S02]  /*29e0*/  IADD3.X R5, R5, UR9, R25.reuse, P1, !PT ;  /* 0x0000000905057c10 */ /* 0x100fe40008ffe419 */
[----:B------:R-:W-:-:S05]  /*29f0*/  PRMT R25, RZ, 0x7610, R25 ;  /* 0x00007610ff197816 */ /* 0x000fca0000000019 */
[----:B------:R-:W-:Y:S05]  /*2a00*/  @P3 BRA `(.L_x_38) ;  /* 0x0000000000043947 */ /* 0x000fea0003800000 */
[----:B------:R0:W5:Y:S02]  /*2a10*/  LDG.E.U8 R25, desc[UR20][R4.64] ;  /* 0x0000001404197981 */ /* 0x000164000c1e1100 */
.L_x_38:
[----:B------:R-:W-:Y:S05]  /*2a20*/  BSYNC B1 ;  /* 0x0000000000017941 */ /* 0x000fea0003800000 */
.L_x_37:
[----:B-----5:R-:W-:Y:S01]  /*2a30*/  LOP3.LUT R25, R25, 0xff, RZ, 0xc0, !PT ;  /* 0x000000ff19197812 */ /* 0x020fe200078ec0ff */
[----:B------:R-:W-:Y:S01]  /*2a40*/  BSSY B1, `(.L_x_39) ;  /* 0x000000c000017945 */ /* 0x000fe20003800000 */
[----:B------:R-:W-:Y:S02]  /*2a50*/  ISETP.GE.AND P1, PT, R24, 0x2, PT ;  /* 0x000000021800780c */ /* 0x000fe40003f26270 */
[----:B------:R-:W-:Y:S02]  /*2a60*/  F2FP.F16.E5M2.UNPACK_B R25, R25 ;  /* 0x00000019ff19723e */ /* 0x000fe400020004ff */
[----:B------:R-:W-:-:S03]  /*2a70*/  ISETP.LT.OR P2, PT, R6, 0x1, !P1 ;  /* 0x000000010600780c */ /* 0x000fc60004f41670 */
[----:B------:R-:W-:Y:S01]  /*2a80*/  HADD2.F32 R28, -RZ, R25.H0_H0 ;  /* 0x20000019ff1c7230 */ /* 0x000fe20000004100 */
[----:B------:R-:W-:-:S04]  /*2a90*/  PRMT R25, RZ, 0x7610, R25 ;  /* 0x00007610ff197816 */ /* 0x000fc80000000019 */
[----:B------:R-:W-:-:S04]  /*2aa0*/  FMUL R28, R28, R13 ;  /* 0x0000000d1c1c7220 */ /* 0x000fc80000400000 */
[----:B------:R-:W-:-:S05]  /*2ab0*/  FFMA R28, R85, R12, R28 ;  /* 0x0000000c551c7223 */ /* 0x000fca000000001c */
[----:B------:R-:W-:-:S05]  /*2ac0*/  F2FP.SATFINITE.E5M2.F32.PACK_AB_MERGE_C R29, RZ, R28, RZ ;  /* 0x0000001cff1d723e */ /* 0x000fca00048060ff */
[----:B------:R1:W-:Y:S01]  /*2ad0*/  @!P3 STG.E.U8 desc[UR20][R14.64], R29 ;  /* 0x0000001d0e00b986 */ /* 0x0003e2000c101114 */
[----:B------:R-:W-:Y:S05]  /*2ae0*/  @P2 BRA `(.L_x_40) ;  /* 0x0000000000042947 */ /* 0x000fea0003800000 */
[----:B------:R2:W5:Y:S02]  /*2af0*/  LDG.E.U8 R25, desc[UR20][R4.64+0x1] ;  /* 0x0000011404197981 */ /* 0x000564000c1e1100 */
.L_x_40:
[----:B------:R-:W-:Y:S05]  /*2b00*/  BSYNC B1 ;  /* 0x0000000000017941 */ /* 0x000fea0003800000 */
.L_x_39:
[----:B-----5:R-:W-:Y:S01]  /*2b10*/  LOP3.LUT R25, R25, 0xff, RZ, 0xc0, !PT ;  /* 0x000000ff19197812 */ /* 0x020fe200078ec0ff */
[----:B------:R-:W-:Y:S01]  /*2b20*/  BSSY B1, `(.L_x_41) ;  /* 0x0000012000017945 */ /* 0x000fe20003800000 */
[----:B-1----:R-:W-:Y:S02]  /*2b30*/  IADD3 R29, P3, R26, 0x8, RZ ;  /* 0x000000081a1d7810 */ /* 0x002fe40007f7e0ff */
[----:B------:R-:W-:Y:S02]  /*2b40*/  F2FP.F16.E5M2.UNPACK_B R25, R25 ;  /* 0x00000019ff19723e */ /* 0x000fe400020004ff */
[----:B------:R-:W-:Y:S01]  /*2b50*/  ISETP.LT.OR P0, PT, R6, 0x9, !P0 ;  /* 0x000000090600780c */ /* 0x000fe20004701670 */
[----:B------:R-:W-:Y:S02]  /*2b60*/  IMAD.X R27, RZ, RZ, R27, P3 ;  /* 0x000000ffff1b7224 */ /* 0x000fe400018e061b */
[----:B------:R-:W-:Y:S02]  /*2b70*/  HADD2.F32 R26, -RZ, R25.H0_H0 ;  /* 0x20000019ff1a7230 */ /* 0x000fe40000004100 */
[----:B------:R-:W-:-:S04]  /*2b80*/  IMAD.WIDE.U32 R20, R29, UR6, R20 ;  /* 0x000000061d147c25 */ /* 0x000fc8000f8e0014 */
[----:B------:R-:W-:Y:S01]  /*2b90*/  FMUL R25, R26, R13 ;  /* 0x0000000d1a197220 */ /* 0x000fe20000400000 */
[----:B------:R-:W-:Y:S01]  /*2ba0*/  IMAD R26, R27, UR6, RZ ;  /* 0x000000061b1a7c24 */ /* 0x000fe2000f8e02ff */
[----:B------:R-:W-:Y:S02]  /*2bb0*/  IADD3 R20, P3, R20, UR8, RZ ;  /* 0x0000000814147c10 */ /* 0x000fe4000ff7e0ff */
[----:B------:R-:W-:Y:S01]  /*2bc0*/  FFMA R25, R84, R12, R25 ;  /* 0x0000000c54197223 */ /* 0x000fe20000000019 */
[----:B------:R-:W-:-:S04]  /*2bd0*/  IMAD R29, R29, UR7, R26 ;  /* 0x000000071d1d7c24 */ /* 0x000fc8000f8e021a */
[----:B------:R-:W-:Y:S02]  /*2be0*/  F2FP.SATFINITE.E5M2.F32.PACK_AB_MERGE_C R27, RZ, R25, RZ ;  /* 0x00000019ff1b723e */ /* 0x000fe400048060ff */
[----:B------:R-:W-:Y:S02]  /*2bf0*/  IADD3.X R21, R21, UR9, R29, P3, !PT ;  /* 0x0000000915157c10 */ /* 0x000fe40009ffe41d */
[----:B------:R-:W-:Y:S01]  /*2c00*/  PRMT R25, RZ, 0x7610, R25 ;  /* 0x00007610ff197816 */ /* 0x000fe20000000019 */
[----:B------:R1:W-:Y:S01]  /*2c10*/  @!P2 STG.E.U8 desc[UR20][R14.64+0x1], R27 ;  /* 0x0000011b0e00a986 */ /* 0x0003e2000c101114 */
[----:B------:R-:W-:Y:S05]  /*2c20*/  @P0 BRA `(.L_x_42) ;  /* 0x0000000000040947 */ /* 0x000fea0003800000 */
[----:B------:R3:W5:Y:S02]  /*2c30*/  LDG.E.U8 R25, desc[UR20][R20.64] ;  /* 0x0000001414197981 */ /* 0x000764000c1e1100 */
.L_x_42:
[----:B------:R-:W-:Y:S05]  /*2c40*/  BSYNC B1 ;  /* 0x0000000000017941 */ /* 0x000fea0003800000 */
.L_x_41:
[----:B-----5:R-:W-:Y:S01]  /*2c50*/  LOP3.LUT R25, R25, 0xff, RZ, 0xc0, !PT ;  /* 0x000000ff19197812 */ /* 0x020fe200078ec0ff */
[----:B------:R-:W-:Y:S01]  /*2c60*/  BSSY B1, `(.L_x_43) ;  /* 0x000000b000017945 */ /* 0x000fe20003800000 */
[----:B------:R-:W-:Y:S02]  /*2c70*/  ISETP.LT.OR P1, PT, R6, 0x9, !P1 ;  /* 0x000000090600780c */ /* 0x000fe40004f21670 */
[----:B------:R-:W-:-:S05]  /*2c80*/  F2FP.F16.E5M2.UNPACK_B R25, R25 ;  /* 0x00000019ff19723e */ /* 0x000fca00020004ff */
[----:B------:R-:W-:Y:S01]  /*2c90*/  HADD2.F32 R26, -RZ, R25.H0_H0 ;  /* 0x20000019ff1a7230 */ /* 0x000fe20000004100 */
[----:B------:R-:W-:-:S04]  /*2ca0*/  PRMT R25, RZ, 0x7610, R25 ;  /* 0x00007610ff197816 */ /* 0x000fc80000000019 */
[----:B------:R-:W-:-:S04]  /*2cb0*/  FMUL R26, R26, R13 ;  /* 0x0000000d1a1a7220 */ /* 0x000fc80000400000 */
[----:B------:R-:W-:-:S05]  /*2cc0*/  FFMA R26, R83, R12, R26 ;  /* 0x0000000c531a7223 */ /* 0x000fca000000001a */
[----:B-1----:R-:W-:-:S05]  /*2cd0*/  F2FP.SATFINITE.E5M2.F32.PACK_AB_MERGE_C R27, RZ, R26, RZ ;  /* 0x0000001aff1b723e */ /* 0x002fca00048060ff */
[----:B------:R1:W-:Y:S01]  /*2ce0*/  @!P0 STG.E.U8 desc[UR20][R16.64], R27 ;  /* 0x0000001b10008986 */ /* 0x0003e2000c101114 */
[----:B------:R-:W-:Y:S05]  /*2cf0*/  @P1 BRA `(.L_x_44) ;  /* 0x0000000000041947 */ /* 0x000fea0003800000 */
[----:B------:R4:W5:Y:S02]  /*2d00*/  LDG.E.U8 R25, desc[UR20][R20.64+0x1] ;  /* 0x0000011414197981 */ /* 0x000964000c1e1100 */
.L_x_44:
[----:B------:R-:W-:Y:S05]  /*2d10*/  BSYNC B1 ;  /* 0x0000000000017941 */ /* 0x000fea0003800000 */
.L_x_43:
[----:B-----5:R-:W-:Y:S01]  /*2d20*/  LOP3.LUT R25, R25, 0xff, RZ, 0xc0, !PT ;  /* 0x000000ff19197812 */ /* 0x020fe200078ec0ff */
[----:B------:R-:W-:Y:S01]  /*2d30*/  BSSY B1, `(.L_x_45) ;  /* 0x000000c000017945 */ /* 0x000fe20003800000 */
[----:B------:R-:W-:Y:S02]  /*2d40*/  ISETP.GE.AND P0, PT, R24, 0x9, PT ;  /* 0x000000091800780c */ /* 0x000fe40003f06270 */
[----:B------:R-:W-:Y:S02]  /*2d50*/  F2FP.F16.E5M2.UNPACK_B R25, R25 ;  /* 0x00000019ff19723e */ /* 0x000fe400020004ff */
[----:B------:R-:W-:-:S03]  /*2d60*/  ISETP.LT.OR P2, PT, R6, 0x1, !P0 ;  /* 0x000000010600780c */ /* 0x000fc60004741670 */
[----:B------:R-:W-:-:S05]  /*2d70*/  HADD2.F32 R26, -RZ, R25.H0_H0 ;  /* 0x20000019ff1a7230 */ /* 0x000fca0000004100 */
[----:B------:R-:W-:-:S04]  /*2d80*/  FMUL R25, R26, R13 ;  /* 0x0000000d1a197220 */ /* 0x000fc80000400000 */
[----:B------:R-:W-:-:S05]  /*2d90*/  FFMA R25, R82, R12, R25 ;  /* 0x0000000c52197223 */ /* 0x000fca0000000019 */
[----:B-1----:R-:W-:Y:S02]  /*2da0*/  F2FP.SATFINITE.E5M2.F32.PACK_AB_MERGE_C R27, RZ, R25, RZ ;  /* 0x00000019ff1b723e */ /* 0x002fe400048060ff */
[----:B------:R-:W-:-:S03]  /*2db0*/  PRMT R25, RZ, 0x7610, R25 ;  /* 0x00007610ff197816 */ /* 0x000fc60000000019 */
[----:B------:R1:W-:Y:S01]  /*2dc0*/  @!P1 STG.E.U8 desc[UR20][R16.64+0x1], R27 ;  /* 0x0000011b10009986 */ /* 0x0003e2000c101114 */
[----:B------:R-:W-:Y:S05]  /*2dd0*/  @P2 BRA `(.L_x_46) ;  /* 0x0000000000042947 */ /* 0x000fea0003800000 */
[----:B------:R0:W5:Y:S02]  /*2de0*/  LDG.E.U8 R25, desc[UR20][R4.64+0x8] ;  /* 0x0000081404197981 */ /* 0x000164000c1e1100 */
.L_x_46:
[----:B------:R-:W-:Y:S05]  /*2df0*/  BSYNC B1 ;  /* 0x0000000000017941 */ /* 0x000fea0003800000 */
.L_x_45:
        /* <DEDUP_REMOVED lines=13> */
.L_x_48:
[----:B------:R-:W-:Y:S05]  /*2ed0*/  BSYNC B1 ;  /* 0x0000000000017941 */ /* 0x000fea0003800000 */
.L_x_47:
[----:B-----5:R-:W-:Y:S01]  /*2ee0*/  LOP3.LUT R25, R25, 0xff, RZ, 0xc0, !PT ;  /* 0x000000ff19197812 */ /* 0x020fe200078ec0ff */
[----:B------:R-:W-:Y:S01]  /*2ef0*/  BSSY B1, `(.L_x_49) ;  /* 0x000000b000017945 */ /* 0x000fe20003800000 */
[----:B------:R-:W-:Y:S02]  /*2f00*/  ISETP.LT.OR P0, PT, R6, 0x9, !P0 ;  /* 0x000000090600780c */ /* 0x000fe40004701670 */
[----:B------:R-:W-:-:S05]  /*2f10*/  F2FP.F16.E5M2.UNPACK_B R25, R25 ;  /* 0x00000019ff19723e */ /* 0x000fca00020004ff */
        /* <DEDUP_REMOVED lines=8> */
.L_x_50:
[----:B------:R-:W-:Y:S05]  /*2fa0*/  BSYNC B1 ;  /* 0x0000000000017941 */ /* 0x000fea0003800000 */
.L_x_49:
        /* <DEDUP_REMOVED lines=12> */
.L_x_52:
[----:B------:R-:W-:Y:S05]  /*3070*/  BSYNC B1 ;  /* 0x0000000000017941 */ /* 0x000fea0003800000 */
.L_x_51:
        /* <DEDUP_REMOVED lines=13> */
.L_x_54:
[----:B------:R-:W-:Y:S05]  /*3150*/  BSYNC B1 ;  /* 0x0000000000017941 */ /* 0x000fea0003800000 */
.L_x_53:
        /* <DEDUP_REMOVED lines=13> */
.L_x_56:
[----:B------:R-:W-:Y:S05]  /*3230*/  BSYNC B1 ;  /* 0x0000000000017941 */ /* 0x000fea0003800000 */
.L_x_55:
        /* <DEDUP_REMOVED lines=12> */
.L_x_58:
[----:B------:R-:W-:Y:S05]  /*3300*/  BSYNC B1 ;  /* 0x0000000000017941 */ /* 0x000fea0003800000 */
.L_x_57:
        /* <DEDUP_REMOVED lines=12> */
.L_x_60:
[----:B------:R-:W-:Y:S05]  /*33d0*/  BSYNC B1 ;  /* 0x0000000000017941 */ /* 0x000fea0003800000 */
.L_x_59:
        /* <DEDUP_REMOVED lines=13> */
.L_x_62:
[----:B------:R-:W-:Y:S05]  /*34b0*/  BSYNC B1 ;  /* 0x0000000000017941 */ /* 0x000fea0003800000 */
.L_x_61:
        /* <DEDUP_REMOVED lines=13> */
.L_x_64:
[----:B------:R-:W-:Y:S05]  /*3590*/  BSYNC B1 ;  /* 0x0000000000017941 */ /* 0x000fea0003800000 */
.L_x_63:
        /* <DEDUP_REMOVED lines=12> */
.L_x_66:
[----:B------:R-:W-:Y:S05]  /*3660*/  BSYNC B1 ;  /* 0x0000000000017941 */ /* 0x000fea0003800000 */
.L_x_65:
        /* <DEDUP_REMOVED lines=12> */
.L_x_68:
[----:B------:R-:W-:Y:S05]  /*3730*/  BSYNC B1 ;  /* 0x0000000000017941 */ /* 0x000fea0003800000 */
.L_x_67:
        /* <DEDUP_REMOVED lines=13> */
.L_x_70:
[----:B------:R-:W-:Y:S05]  /*3810*/  BSYNC B1 ;  /* 0x0000000000017941 */ /* 0x000fea0003800000 */
.L_x_69:
        /* <DEDUP_REMOVED lines=13> */
.L_x_72:
[----:B------:R-:W-:Y:S05]  /*38f0*/  BSYNC B1 ;  /* 0x0000000000017941 */ /* 0x000fea0003800000 */
.L_x_71:
        /* <DEDUP_REMOVED lines=12> */
.L_x_74:
[----:B------:R-:W-:Y:S05]  /*39c0*/  BSYNC B1 ;  /* 0x0000000000017941 */ /* 0x000fea0003800000 */
.L_x_73:
        /* <DEDUP_REMOVED lines=12> */
.L_x_76:
[----:B------:R-:W-:Y:S05]  /*3a90*/  BSYNC B1 ;  /* 0x0000000000017941 */ /* 0x000fea0003800000 */
.L_x_75:
        /* <DEDUP_REMOVED lines=13> */
.L_x_78:
[----:B------:R-:W-:Y:S05]  /*3b70*/  BSYNC B1 ;  /* 0x0000000000017941 */ /* 0x000fea0003800000 */
.L_x_77:
        /* <DEDUP_REMOVED lines=13> */
.L_x_80:
[----:B------:R-:W-:Y:S05]  /*3c50*/  BSYNC B1 ;  /* 0x0000000000017941 */ /* 0x000fea0003800000 */
.L_x_79:
        /* <DEDUP_REMOVED lines=12> */
.L_x_82:
[----:B------:R-:W-:Y:S05]  /*3d20*/  BSYNC B1 ;  /* 0x0000000000017941 */ /* 0x000fea0003800000 */
.L_x_81:
        /* <DEDUP_REMOVED lines=12> */
.L_x_84:
[----:B------:R-:W-:Y:S05]  /*3df0*/  BSYNC B1 ;  /* 0x0000000000017941 */ /* 0x000fea0003800000 */
.L_x_83:
        /* <DEDUP_REMOVED lines=13> */
.L_x_86:
[----:B------:R-:W-:Y:S05]  /*3ed0*/  BSYNC B1 ;  /* 0x0000000000017941 */ /* 0x000fea0003800000 */
.L_x_85:
        /* <DEDUP_REMOVED lines=13> */
.L_x_88:
[----:B------:R-:W-:Y:S05]  /*3fb0*/  BSYNC B1 ;  /* 0x0000000000017941 */ /* 0x000fea0003800000 */
.L_x_87:
        /* <DEDUP_REMOVED lines=12> */
.L_x_90:
[----:B------:R-:W-:Y:S05]  /*4080*/  BSYNC B1 ;  /* 0x0000000000017941 */ /* 0x000fea0003800000 */
.L_x_89:
        /* <DEDUP_REMOVED lines=12> */
.L_x_92:
[----:B------:R-:W-:Y:S05]  /*4150*/  BSYNC B1 ;  /* 0x0000000000017941 */ /* 0x000fea0003800000 */
.L_x_91:
        /* <DEDUP_REMOVED lines=13> */
.L_x_94:
[----:B------:R-:W-:Y:S05]  /*4230*/  BSYNC B1 ;  /* 0x0000000000017941 */ /* 0x000fea0003800000 */
.L_x_93:
[----:B-----5:R-:W-:Y:S01]  /*4240*/  LOP3.LUT R25, R25, 0xff, RZ, 0xc0, !PT ;  /* 0x000000ff19197812 */ /* 0x020fe200078ec0ff */
[----:B------:R-:W-:Y:S01]  /*4250*/  BSSY B1, `(.L_x_95) ;  /* 0x000000c000017945 */ /* 0x000fe20003800000 */
[----:B------:R-:W-:Y:S02]  /*4260*/  ISETP.GE.AND P1, PT, R24, 0x3a, PT ;  /* 0x0000003a1800780c */ /* 0x000fe40003f26270 */
[----:B------:R-:W-:Y:S02]  /*4270*/  F2FP.F16.E5M2.UNPACK_B R25, R25 ;  /* 0x00000019ff19723e */ /* 0x000fe400020004ff */
[----:B------:R-:W-:Y:S02]  /*4280*/  ISETP.LT.OR P3, PT, R6, 0x1, !P1 ;  /* 0x000000010600780c */ /* 0x000fe40004f61670 */
[----:B------:R-:W-:Y:S01]  /*4290*/  PRMT R24, RZ, 0x7610, R24 ;  /* 0x00007610ff187816 */ /* 0x000fe20000000018 */
[----:B------:R-:W-:-:S05]  /*42a0*/  HADD2.F32 R26, -RZ, R25.H0_H0 ;  /* 0x20000019ff1a7230 */ /* 0x000fca0000004100 */
[----:B------:R-:W-:-:S04]  /*42b0*/  FMUL R26, R26, R13 ;  /* 0x0000000d1a1a7220 */ /* 0x000fc80000400000 */
[----:B------:R-:W-:-:S05]  /*42c0*/  FFMA R26, R57, R12, R26 ;  /* 0x0000000c391a7223 */ /* 0x000fca000000001a */
[----:B------:R-:W-:-:S05]  /*42d0*/  F2FP.SATFINITE.E5M2.F32.PACK_AB_MERGE_C R25, RZ, R26, RZ ;  /* 0x0000001aff19723e */ /* 0x000fca00048060ff */
[----:B------:R0:W-:Y:S01]  /*42e0*/  @!P2 STG.E.U8 desc[UR20][R14.64+0x38], R25 ;  /* 0x000038190e00a986 */ /* 0x0001e2000c101114 */
[----:B------:R-:W-:Y:S05]  /*42f0*/  @P3 BRA `(.L_x_96) ;  /* 0x0000000000043947 */ /* 0x000fea0003800000 */
[----:B------:R0:W5:Y:S02]  /*4300*/  LDG.E.U8 R24, desc[UR20][R4.64+0x39] ;  /* 0x0000391404187981 */ /* 0x000164000c1e1100 */
.L_x_96:
[----:B------:R-:W-:Y:S05]  /*4310*/  BSYNC B1 ;  /* 0x0000000000017941 */ /* 0x000fea0003800000 */
.L_x_95:
[----:B-----5:R-:W-:Y:S01]  /*4320*/  LOP3.LUT R24, R24, 0xff, RZ, 0xc0, !PT ;  /* 0x000000ff18187812 */ /* 0x020fe200078ec0ff */
[----:B------:R-:W-:Y:S01]  /*4330*/  BSSY B1, `(.L_x_97) ;  /* 0x000000b000017945 */ /* 0x000fe20003800000 */
[----:B------:R-:W-:Y:S02]  /*4340*/  ISETP.LT.OR P0, PT, R6, 0x9, !P0 ;  /* 0x000000090600780c */ /* 0x000fe40004701670 */
[----:B------:R-:W-:Y:S02]  /*4350*/  F2FP.F16.E5M2.UNPACK_B R24, R24 ;  /* 0x00000018ff18723e */ /* 0x000fe400020004ff */
[----:B0-2---:R-:W-:-:S03]  /*4360*/  PRMT R4, RZ, 0x7610, R4 ;  /* 0x00007610ff047816 */ /* 0x005fc60000000004 */
[----:B------:R-:W-:-:S05]  /*4370*/  HADD2.F32 R24, -RZ, R24.H0_H0 ;  /* 0x20000018ff187230 */ /* 0x000fca0000004100 */
[----:B------:R-:W-:-:S04]  /*4380*/  FMUL R5, R24, R13 ;  /* 0x0000000d18057220 */ /* 0x000fc80000400000 */
[----:B------:R-:W-:-:S05]  /*4390*/  FFMA R5, R56, R12, R5 ;  /* 0x0000000c38057223 */ /* 0x000fca0000000005 */
[----:B------:R-:W-:-:S05]  /*43a0*/  F2FP.SATFINITE.E5M2.F32.PACK_AB_MERGE_C R5, RZ, R5, RZ ;  /* 0x00000005ff05723e */ /* 0x000fca00048060ff */
[----:B------:R0:W-:Y:S01]  /*43b0*/  @!P3 STG.E.U8 desc[UR20][R14.64+0x39], R5 ;  /* 0x000039050e00b986 */ /* 0x0001e2000c101114 */
[----:B------:R-:W-:Y:S05]  /*43c0*/  @P0 BRA `(.L_x_98) ;  /* 0x0000000000040947 */ /* 0x000fea0003800000 */
[----:B------:R2:W5:Y:S02]  /*43d0*/  LDG.E.U8 R4, desc[UR20][R20.64+0x38] ;  /* 0x0000381414047981 */ /* 0x000564000c1e1100 */
.L_x_98:
[----:B------:R-:W-:Y:S05]  /*43e0*/  BSYNC B1 ;  /* 0x0000000000017941 */ /* 0x000fea0003800000 */
.L_x_97:
[----:B-----5:R-:W-:Y:S01]  /*43f0*/  LOP3.LUT R4, R4, 0xff, RZ, 0xc0, !PT ;  /* 0x000000ff04047812 */ /* 0x020fe200078ec0ff */
[----:B------:R-:W-:Y:S01]  /*4400*/  BSSY B1, `(.L_x_99) ;  /* 0x000000b000017945 */ /* 0x000fe20003800000 */
[----:B------:R-:W-:Y:S02]  /*4410*/  ISETP.LT.OR P1, PT, R6, 0x9, !P1 ;  /* 0x000000090600780c */ /* 0x000fe40004f21670 */
[----:B------:R-:W-:-:S05]  /*4420*/  F2FP.F16.E5M2.UNPACK_B R4, R4 ;  /* 0x00000004ff04723e */ /* 0x000fca00020004ff */
[----:B------:R-:W-:-:S05]  /*4430*/  HADD2.F32 R4, -RZ, R4.H0_H0 ;  /* 0x20000004ff047230 */ /* 0x000fca0000004100 */
[----:B------:R-:W-:-:S04]  /*4440*/  FMUL R4, R4, R13 ;  /* 0x0000000d04047220 */ /* 0x000fc80000400000 */
[----:B------:R-:W-:-:S05]  /*4450*/  FFMA R4, R23, R12, R4 ;  /* 0x0000000c17047223 */ /* 0x000fca0000000004 */
[----:B0-----:R-:W-:Y:S02]  /*4460*/  F2FP.SATFINITE.E5M2.F32.PACK_AB_MERGE_C R5, RZ, R4, RZ ;  /* 0x00000004ff05723e */ /* 0x001fe400048060ff */
[----:B------:R-:W-:-:S03]  /*4470*/  PRMT R4, RZ, 0x7610, R4 ;  /* 0x00007610ff047816 */ /* 0x000fc60000000004 */
[----:B------:R0:W-:Y:S01]  /*4480*/  @!P0 STG.E.U8 desc[UR20][R16.64+0x38], R5 ;  /* 0x0000380510008986 */ /* 0x0001e2000c101114 */
[----:B------:R-:W-:Y:S05]  /*4490*/  @P1 BRA `(.L_x_100) ;  /* 0x0000000000041947 */ /* 0x000fea0003800000 */
[----:B------:R0:W5:Y:S02]  /*44a0*/  LDG.E.U8 R4, desc[UR20][R20.64+0x39] ;  /* 0x0000391414047981 */ /* 0x000164000c1e1100 */
.L_x_100:
[----:B------:R-:W-:Y:S05]  /*44b0*/  BSYNC B1 ;  /* 0x0000000000017941 */ /* 0x000fea0003800000 */
.L_x_99:
[----:B------:R-:W-:Y:S05]  /*44c0*/  @P1 BRA `(.L_x_101) ;  /* 0x0000000800601947 */ /* 0x000fea0003800000 */
[----:B-----5:R-:W-:-:S04]  /*44d0*/  LOP3.LUT R4, R4, 0xff, RZ, 0xc0, !PT ;  /* 0x000000ff04047812 */ /* 0x020fc800078ec0ff */
[----:B------:R-:W-:-:S05]  /*44e0*/  F2FP.F16.E5M2.UNPACK_B R4, R4 ;  /* 0x00000004ff04723e */ /* 0x000fca00020004ff */
[----:B------:R-:W-:-:S05]  /*44f0*/  HADD2.F32 R4, -RZ, R4.H0_H0 ;  /* 0x20000004ff047230 */ /* 0x000fca0000004100 */
[----:B0-----:R-:W-:-:S04]  /*4500*/  FMUL R5, R4, R13 ;  /* 0x0000000d04057220 */ /* 0x001fc80000400000 */
[----:B------:R-:W-:-:S05]  /*4510*/  FFMA R5, R22, R12, R5 ;  /* 0x0000000c16057223 */ /* 0x000fca0000000005 */
[----:B------:R-:W-:-:S05]  /*4520*/  F2FP.SATFINITE.E5M2.F32.PACK_AB_MERGE_C R5, RZ, R5, RZ ;  /* 0x00000005ff05723e */ /* 0x000fca00048060ff */
[----:B------:R0:W-:Y:S01]  /*4530*/  STG.E.U8 desc[UR20][R16.64+0x39], R5 ;  /* 0x0000390510007986 */ /* 0x0001e2000c101114 */
[----:B------:R-:W-:Y:S05]  /*4540*/  BRA `(.L_x_101) ;  /* 0x0000000800407947 */ /* 0x000fea0003800000 */
.L_x_36:
[C---:B------:R-:W-:Y:S01]  /*4550*/  ISETP.GE.AND P3, PT, R24.reuse, 0x1, PT ;  /* 0x000000011800780c */ /* 0x040fe20003f66270 */
[-C--:B------:R-:W-:Y:S01]  /*4560*/  FMUL R85, R85, R12.reuse ;  /* 0x0000000c55557220 */ /* 0x080fe20000400000 */
[----:B------:R-:W-:Y:S01]  /*4570*/  ISETP.GE.AND P0, PT, R24, 0x2, PT ;  /* 0x000000021800780c */ /* 0x000fe20003f06270 */
[-C--:B------:R-:W-:Y:S01]  /*4580*/  FMUL R84, R84, R12.reuse ;  /* 0x0000000c54547220 */ /* 0x080fe20000400000 */
[C---:B------:R-:W-:Y:S01]  /*4590*/  ISETP.LT.OR P1, PT, R6.reuse, 0x1, !P3 ;  /* 0x000000010600780c */ /* 0x040fe20005f21670 */
[-C--:B------:R-:W-:Y:S01]  /*45a0*/  FMUL R83, R83, R12.reuse ;  /* 0x0000000c53537220 */ /* 0x080fe20000400000 */
[----:B------:R-:W-:Y:S01]  /*45b0*/  ISETP.LT.OR P2, PT, R6, 0x1, !P0 ;  /* 0x000000010600780c */ /* 0x000fe20004741670 */
[-C--:B------:R-:W-:Y:S01]  /*45c0*/  FMUL R82, R82, R12.reuse ;  /* 0x0000000c52527220 */ /* 0x080fe20000400000 */
[----:B------:R-:W-:Y:S01]  /*45d0*/  ISETP.LT.OR P3, PT, R6, 0x9, !P3 ;  /* 0x000000090600780c */ /* 0x000fe20005f61670 */
[-C--:B------:R-:W-:Y:S01]  /*45e0*/  FMUL R81, R81, R12.reuse ;  /* 0x0000000c51517220 */ /* 0x080fe20000400000 */
[----:B------:R-:W-:Y:S01]  /*45f0*/  F2FP.SATFINITE.E5M2.F32.PACK_AB_MERGE_C R85, RZ, R85, RZ ;  /* 0x00000055ff55723e */ /* 0x000fe200048060ff */
[----:B------:R-:W-:Y:S01]  /*4600*/  FMUL R80, R80, R12 ;  /* 0x0000000c50507220 */ /* 0x000fe20000400000 */
[----:B------:R-:W-:Y:S01]  /*4610*/  F2FP.SATFINITE.E5M2.F32.PACK_AB_MERGE_C R5, RZ, R84, RZ ;  /* 0x00000054ff05723e */ /* 0x000fe200048060ff */
[-C--:B------:R-:W-:Y:S01]  /*4620*/  FMUL R79, R79, R12.reuse ;  /* 0x0000000c4f4f7220 */ /* 0x080fe20000400000 */
[----:B------:R-:W-:Y:S01]  /*4630*/  F2FP.SATFINITE.E5M2.F32.PACK_AB_MERGE_C R83, RZ, R83, RZ ;  /* 0x00000053ff53723e */ /* 0x000fe200048060ff */
[-C--:B------:R-:W-:Y:S01]  /*4640*/  FMUL R78, R78, R12.reuse ;  /* 0x0000000c4e4e7220 */ /* 0x080fe20000400000 */
[----:B------:R-:W-:Y:S01]  /*4650*/  ISETP.LT.OR P0, PT, R6, 0x9, !P0 ;  /* 0x000000090600780c */ /* 0x000fe20004701670 */
[----:B------:R-:W-:Y:S01]  /*4660*/  @!P1 STG.E.U8 desc[UR20][R14.64], R85 ;  /* 0x000000550e009986 */ /* 0x000fe2000c101114 */
[C---:B------:R-:W-:Y:S01]  /*4670*/  ISETP.GE.AND P1, PT, R24.reuse, 0x9, PT ;  /* 0x000000091800780c */ /* 0x040fe20003f26270 */
[-C--:B------:R-:W-:Y:S01]  /*4680*/  FMUL R77, R77, R12.reuse ;  /* 0x0000000c4d4d7220 */ /* 0x080fe20000400000 */
[----:B------:R-:W-:Y:S01]  /*4690*/  F2FP.SATFINITE.E5M2.F32.PACK_AB_MERGE_C R81, RZ, R81, RZ ;  /* 0x00000051ff51723e */ /* 0x000fe200048060ff */
[----:B------:R0:W-:Y:S01]  /*46a0*/  @!P2 STG.E.U8 desc[UR20][R14.64+0x1], R5 ;  /* 0x000001050e00a986 */ /* 0x0001e2000c101114 */
[----:B------:R-:W-:Y:S01]  /*46b0*/  ISETP.GE.AND P2, PT, R24, 0xa, PT ;  /* 0x0000000a1800780c */ /* 0x000fe20003f46270 */
[----:B------:R-:W-:Y:S01]  /*46c0*/  FMUL R76, R76, R12 ;  /* 0x0000000c4c4c7220 */ /* 0x000fe20000400000 */
[----:B------:R-:W-:Y:S01]  /*46d0*/  F2FP.SATFINITE.E5M2.F32.PACK_AB_MERGE_C R21, RZ, R80, RZ ;  /* 0x00000050ff15723e */ /* 0x000fe200048060ff */
[----:B------:R-:W-:Y:S01]  /*46e0*/  @!P3 STG.E.U8 desc[UR20][R16.64], R83 ;  /* 0x000000531000b986 */ /* 0x000fe2000c101114 */
[----:B------:R-:W-:Y:S01]  /*46f0*/  ISETP.LT.OR P3, PT, R6, 0x1, !P1 ;  /* 0x000000010600780c */ /* 0x000fe20004f61670 */
[-C--:B------:R-:W-:Y:S01]  /*4700*/  FMUL R74, R74, R12.reuse ;  /* 0x0000000c4a4a7220 */ /* 0x080fe20000400000 */
[C---:B------:R-:W-:Y:S01]  /*4710*/  ISETP.LT.OR P5, PT, R6.reuse, 0x1, !P2 ;  /* 0x000000010600780c */ /* 0x040fe200057a1670 */
[-C--:B------:R-:W-:Y:S01]  /*4720*/  FMUL R75, R75, R12.reuse ;  /* 0x0000000c4b4b7220 */ /* 0x080fe20000400000 */
[----:B------:R-:W-:Y:S01]  /*4730*/  ISETP.LT.OR P1, PT, R6, 0x9, !P1 ;  /* 0x000000090600780c */ /* 0x000fe20004f21670 */
[-C--:B------:R-:W-:Y:S01]  /*4740*/  FMUL R73, R73, R12.reuse ;  /* 0x0000000c49497220 */ /* 0x080fe20000400000 */
[----:B------:R-:W-:Y:S01]  /*4750*/  F2FP.SATFINITE.E5M2.F32.PACK_AB_MERGE_C R79, RZ, R79, RZ ;  /* 0x0000004fff4f723e */ /* 0x000fe200048060ff */
[----:B------:R-:W-:Y:S01]  /*4760*/  FMUL R72, R72, R12 ;  /* 0x0000000c48487220 */ /* 0x000fe20000400000 */
[----:B0-----:R-:W-:Y:S01]  /*4770*/  F2FP.SATFINITE.E5M2.F32.PACK_AB_MERGE_C R5, RZ, R82, RZ ;  /* 0x00000052ff05723e */ /* 0x001fe200048060ff */
[-C--:B------:R-:W-:Y:S01]  /*4780*/  FMUL R70, R70, R12.reuse ;  /* 0x0000000c46467220 */ /* 0x080fe20000400000 */
[----:B------:R-:W-:Y:S01]  /*4790*/  ISETP.LT.OR P2, PT, R6, 0x9, !P2 ;  /* 0x000000090600780c */ /* 0x000fe20005741670 */
[----:B------:R-:W-:Y:S01]  /*47a0*/  FMUL R71, R71, R12 ;  /* 0x0000000c47477220 */ /* 0x000fe20000400000 */
[----:B------:R-:W-:Y:S01]  /*47b0*/  F2FP.SATFINITE.E5M2.F32.PACK_AB_MERGE_C R25, RZ, R78, RZ ;  /* 0x0000004eff19723e */ /* 0x000fe200048060ff */
[----:B------:R0:W-:Y:S01]  /*47c0*/  @!P0 STG.E.U8 desc[UR20][R16.64+0x1], R5 ;  /* 0x0000010510008986 */ /* 0x0001e2000c101114 */
[C---:B------:R-:W-:Y:S01]  /*47d0*/  ISETP.GE.AND P0, PT, R24.reuse, 0x11, PT ;  /* 0x000000111800780c */ /* 0x040fe20003f06270 */
[-C--:B------:R-:W-:Y:S01]  /*47e0*/  FMUL R69, R69, R12.reuse ;  /* 0x0000000c45457220 */ /* 0x080fe20000400000 */
[----:B------:R-:W-:Y:S01]  /*47f0*/  F2FP.SATFINITE.E5M2.F32.PACK_AB_MERGE_C R77, RZ, R77, RZ ;  /* 0x0000004dff4d723e */ /* 0x000fe200048060ff */
[----:B------:R-:W-:Y:S01]  /*4800*/  @!P3 STG.E.U8 desc[UR20][R14.64+0x8], R81 ;  /* 0x000008510e00b986 */ /* 0x000fe2000c101114 */
[----:B------:R-:W-:Y:S01]  /*4810*/  ISETP.GE.AND P3, PT, R24, 0x12, PT ;  /* 0x000000121800780c */ /* 0x000fe20003f66270 */
[-C--:B------:R-:W-:Y:S01]  /*4820*/  FMUL R68, R68, R12.reuse ;  /* 0x0000000c44447220 */ /* 0x080fe20000400000 */
[----:B------:R-:W-:Y:S01]  /*4830*/  F2FP.SATFINITE.E5M2.F32.PACK_AB_MERGE_C R75, RZ, R75, RZ ;  /* 0x0000004bff4b723e */ /* 0x000fe200048060ff */
[----:B------:R1:W-:Y:S01]  /*4840*/  @!P5 STG.E.U8 desc[UR20][R14.64+0x9], R21 ;  /* 0x000009150e00d986 */ /* 0x0003e2000c101114 */
[C---:B------:R-:W-:Y:S01]  /*4850*/  ISETP.LT.OR P5, PT, R6.reuse, 0x1, !P3 ;  /* 0x000000010600780c */ /* 0x040fe20005fa1670 */
[-C--:B------:R-:W-:Y:S01]  /*4860*/  FMUL R67, R67, R12.reuse ;  /* 0x0000000c43437220 */ /* 0x080fe20000400000 */
[C---:B------:R-:W-:Y:S01]  /*4870*/  ISETP.LT.OR P3, PT, R6.reuse, 0x9, !P3 ;  /* 0x000000090600780c */ /* 0x040fe20005f61670 */
[----:B------:R-:W-:Y:S01]  /*4880*/  @!P1 STG.E.U8 desc[UR20][R16.64+0x8], R79 ;  /* 0x0000084f10009986 */ /* 0x000fe2000c101114 */
[----:B------:R-:W-:Y:S01]  /*4890*/  ISETP.LT.OR P1, PT, R6, 0x1, !P0 ;  /* 0x000000010600780c */ /* 0x000fe20004721670 */
[----:B------:R-:W-:Y:S01]  /*48a0*/  FMUL R66, R66, R12 ;  /* 0x0000000c42427220 */ /* 0x000fe20000400000 */
[----:B0-----:R-:W-:Y:S01]  /*48b0*/  F2FP.SATFINITE.E5M2.F32.PACK_AB_MERGE_C R5, RZ, R76, RZ ;  /* 0x0000004cff05723e */ /* 0x001fe200048060ff */
[----:B------:R-:W-:Y:S01]  /*48c0*/  @!P2 STG.E.U8 desc[UR20][R16.64+0x9], R25 ;  /* 0x000009191000a986 */ /* 0x000fe2000c101114 */
[----:B------:R-:W-:Y:S01]  /*48d0*/  ISETP.GE.AND P2, PT, R24, 0x19, PT ;  /* 0x000000191800780c */ /* 0x000fe20003f46270 */
[-C--:B------:R-:W-:Y:S01]  /*48e0*/  FMUL R65, R65, R12.reuse ;  /* 0x0000000c41417220 */ /* 0x080fe20000400000 */
[----:B------:R-:W-:Y:S01]  /*48f0*/  ISETP.LT.OR P0, PT, R6, 0x9, !P0 ;  /* 0x000000090600780c */ /* 0x000fe20004701670 */
[----:B------:R-:W-:Y:S01]  /*4900*/  FMUL R64, R64, R12 ;  /* 0x0000000c40407220 */ /* 0x000fe20000400000 */
[----:B------:R-:W-:Y:S01]  /*4910*/  ISETP.LT.OR P6, PT, R6, 0x1, !P2 ;  /* 0x000000010600780c */ /* 0x000fe200057c1670 */
[----:B------:R0:W-:Y:S01]  /*4920*/  @!P5 STG.E.U8 desc[UR20][R14.64+0x11], R5 ;  /* 0x000011050e00d986 */ /* 0x0001e2000c101114 */
[----:B-1----:R-:W-:Y:S01]  /*4930*/  F2FP.SATFINITE.E5M2.F32.PACK_AB_MERGE_C R21, RZ, R74, RZ ;  /* 0x0000004aff15723e */ /* 0x002fe200048060ff */
[-C--:B------:R-:W-:Y:S01]  /*4940*/  FMUL R62, R62, R12.reuse ;  /* 0x0000000c3e3e7220 */ /* 0x080fe20000400000 */
[----:B------:R-:W-:Y:S01]  /*4950*/  F2FP.SATFINITE.E5M2.F32.PACK_AB_MERGE_C R73, RZ, R73, RZ ;  /* 0x00000049ff49723e */ /* 0x000fe200048060ff */
[----:B------:R-:W-:Y:S01]  /*4960*/  @!P1 STG.E.U8 desc[UR20][R14.64+0x10], R77 ;  /* 0x0000104d0e009986 */ /* 0x000fe2000c101114 */
[----:B------:R-:W-:Y:S01]  /*4970*/  ISETP.GE.AND P1, PT, R24, 0x1a, PT ;  /* 0x0000001a1800780c */ /* 0x000fe20003f26270 */
[-C--:B------:R-:W-:Y:S01]  /*4980*/  FMUL R63, R63, R12.reuse ;  /* 0x0000000c3f3f7220 */ /* 0x080fe20000400000 */
[C---:B------:R-:W-:Y:S01]  /*4990*/  ISETP.LT.OR P2, PT, R6.reuse, 0x9, !P2 ;  /* 0x000000090600780c */ /* 0x040fe20005741670 */
[----:B------:R1:W-:Y:S01]  /*49a0*/  @!P3 STG.E.U8 desc[UR20][R16.64+0x11], R21 ;  /* 0x000011151000b986 */ /* 0x0003e2000c101114 */
[C---:B------:R-:W-:Y:S01]  /*49b0*/  ISETP.LT.OR P5, PT, R6.reuse, 0x1, !P1 ;  /* 0x000000010600780c */ /* 0x040fe20004fa1670 */
[----:B------:R-:W-:Y:S01]  /*49c0*/  FMUL R61, R61, R12 ;  /* 0x0000000c3d3d7220 */ /* 0x000fe20000400000 */
[----:B------:R-:W-:Y:S01]  /*49d0*/  ISETP.LT.OR P3, PT, R6, 0x9, !P1 ;  /* 0x000000090600780c */ /* 0x000fe20004f61670 */
[----:B------:R-:W-:Y:S01]  /*49e0*/  @!P0 STG.E.U8 desc[UR20][R16.64+0x10], R75 ;  /* 0x0000104b10008986 */ /* 0x000fe2000c101114 */
[----:B0-----:R-:W-:Y:S01]  /*49f0*/  F2FP.SATFINITE.E5M2.F32.PACK_AB_MERGE_C R5, RZ, R72, RZ ;  /* 0x00000048ff05723e */ /* 0x001fe200048060ff */
[-C--:B------:R-:W-:Y:S01]  /*4a00*/  FMUL R60, R60, R12.reuse ;  /* 0x0000000c3c3c7220 */ /* 0x080fe20000400000 */
[C---:B------:R-:W-:Y:S01]  /*4a10*/  ISETP.GE.AND P0, PT, R24.reuse, 0x21, PT ;  /* 0x000000211800780c */ /* 0x040fe20003f06270 */
[----:B------:R-:W-:Y:S01]  /*4a20*/  @!P6 STG.E.U8 desc[UR20][R14.64+0x18], R73 ;  /* 0x000018490e00e986 */ /* 0x000fe2000c101114 */
[----:B------:R-:W-:Y:S01]  /*4a30*/  ISETP.GE.AND P1, PT, R24, 0x22, PT ;  /* 0x000000221800780c */ /* 0x000fe20003f26270 */
[-C--:B------:R-:W-:Y:S01]  /*4a40*/  FMUL R59, R59, R12.reuse ;  /* 0x0000000c3b3b7220 */ /* 0x080fe20000400000 */
[----:B------:R-:W-:Y:S01]  /*4a50*/  ISETP.LT.OR P6, PT, R6, 0x1, !P0 ;  /* 0x000000010600780c */ /* 0x000fe200047c1670 */
[----:B------:R-:W-:Y:S01]  /*4a60*/  FMUL R58, R58, R12 ;  /* 0x0000000c3a3a7220 */ /* 0x000fe20000400000 */
[----:B-1----:R-:W-:Y:S01]  /*4a70*/  F2FP.SATFINITE.E5M2.F32.PACK_AB_MERGE_C R21, RZ, R70, RZ ;  /* 0x00000046ff15723e */ /* 0x002fe200048060ff */
[----:B------:R0:W-:Y:S01]  /*4a80*/  @!P5 STG.E.U8 desc[UR20][R14.64+0x19], R5 ;  /* 0x000019050e00d986 */ /* 0x0001e2000c101114 */
[----:B------:R-:W-:Y:S01]  /*4a90*/  ISETP.LT.OR P5, PT, R6, 0x1, !P1 ;  /* 0x000000010600780c */ /* 0x000fe20004fa1670 */
[-C--:B------:R-:W-:Y:S01]  /*4aa0*/  FMUL R57, R57, R12.reuse ;  /* 0x0000000c39397220 */ /* 0x080fe20000400000 */
[----:B------:R-:W-:Y:S01]  /*4ab0*/  F2FP.SATFINITE.E5M2.F32.PACK_AB_MERGE_C R71, RZ, R71, RZ ;  /* 0x00000047ff47723e */ /* 0x000fe200048060ff */
[----:B------:R1:W-:Y:S01]  /*4ac0*/  @!P3 STG.E.U8 desc[UR20][R16.64+0x19], R21 ;  /* 0x000019151000b986 */ /* 0x0003e2000c101114 */
[----:B------:R-:W-:Y:S01]  /*4ad0*/  F2FP.SATFINITE.E5M2.F32.PACK_AB_MERGE_C R69, RZ, R69, RZ ;  /* 0x00000045ff45723e */ /* 0x000fe200048060ff */
[----:B------:R-:W-:Y:S01]  /*4ae0*/  FMUL R56, R56, R12 ;  /* 0x0000000c38387220 */ /* 0x000fe20000400000 */
[----:B------:R-:W-:Y:S01]  /*4af0*/  F2FP.SATFINITE.E5M2.F32.PACK_AB_MERGE_C R25, RZ, R68, RZ ;  /* 0x00000044ff19723e */ /* 0x000fe200048060ff */
[----:B------:R-:W-:Y:S01]  /*4b00*/  @!P2 STG.E.U8 desc[UR20][R16.64+0x18], R71 ;  /* 0x000018471000a986 */ /* 0x000fe2000c101114 */
[----:B------:R-:W-:Y:S01]  /*4b10*/  ISETP.LT.OR P3, PT, R6, 0x9, !P1 ;  /* 0x000000090600780c */ /* 0x000fe20004f61670 */
[-C--:B------:R-:W-:Y:S01]  /*4b20*/  FMUL R23, R23, R12.reuse ;  /* 0x0000000c17177220 */ /* 0x080fe20000400000 */
[----:B------:R-:W-:Y:S01]  /*4b30*/  ISETP.GE.AND P2, PT, R24, 0x29, PT ;  /* 0x000000291800780c */ /* 0x000fe20003f46270 */
[----:B------:R-:W-:Y:S01]  /*4b40*/  @!P6 STG.E.U8 desc[UR20][R14.64+0x20], R69 ;  /* 0x000020450e00e986 */ /* 0x000fe2000c101114 */
[----:B------:R-:W-:Y:S01]  /*4b50*/  ISETP.LT.OR P0, PT, R6, 0x9, !P0 ;  /* 0x000000090600780c */ /* 0x000fe20004701670 */
[----:B------:R-:W-:Y:S01]  /*4b60*/  FMUL R22, R22, R12 ;  /* 0x0000000c16167220 */ /* 0x000fe20000400000 */
[----:B------:R-:W-:Y:S01]  /*4b70*/  ISETP.GE.AND P1, PT, R24, 0x2a, PT ;  /* 0x0000002a1800780c */ /* 0x000fe20003f26270 */
[----:B------:R-:W-:Y:S01]  /*4b80*/  @!P5 STG.E.U8 desc[UR20][R14.64+0x21], R25 ;  /* 0x000021190e00d986 */ /* 0x000fe2000c101114 */
[----:B------:R-:W-:-:S02]  /*4b90*/  ISETP.LT.OR P6, PT, R6, 0x1, !P2 ;  /* 0x000000010600780c */ /* 0x000fc400057c1670 */
[C---:B------:R-:W-:Y:S02]  /*4ba0*/  ISETP.LT.OR P5, PT, R6.reuse, 0x1, !P1 ;  /* 0x000000010600780c */ /* 0x040fe40004fa1670 */
[----:B------:R-:W-:Y:S02]  /*4bb0*/  F2FP.SATFINITE.E5M2.F32.PACK_AB_MERGE_C R67, RZ, R67, RZ ;  /* 0x00000043ff43723e */ /* 0x000fe400048060ff */
[----:B0-----:R-:W-:Y:S02]  /*4bc0*/  F2FP.SATFINITE.E5M2.F32.PACK_AB_MERGE_C R5, RZ, R66, RZ ;  /* 0x00000042ff05723e */ /* 0x001fe400048060ff */
[----:B------:R-:W-:Y:S01]  /*4bd0*/  F2FP.SATFINITE.E5M2.F32.PACK_AB_MERGE_C R65, RZ, R65, RZ ;  /* 0x00000041ff41723e */ /* 0x000fe200048060ff */
[----:B------:R-:W-:Y:S01]  /*4be0*/  @!P0 STG.E.U8 desc[UR20][R16.64+0x20], R67 ;  /* 0x0000204310008986 */ /* 0x000fe2000c101114 */
[----:B-1----:R-:W-:Y:S02]  /*4bf0*/  F2FP.SATFINITE.E5M2.F32.PACK_AB_MERGE_C R21, RZ, R64, RZ ;  /* 0x00000040ff15723e */ /* 0x002fe400048060ff */
[C---:B------:R-:W-:Y:S01]  /*4c00*/  ISETP.LT.OR P1, PT, R6.reuse, 0x9, !P1 ;  /* 0x000000090600780c */ /* 0x040fe20004f21670 */
[----:B------:R0:W-:Y:S01]  /*4c10*/  @!P3 STG.E.U8 desc[UR20][R16.64+0x21], R5 ;  /* 0x000021051000b986 */ /* 0x0001e2000c101114 */
[----:B------:R-:W-:-:S02]  /*4c20*/  ISETP.LT.OR P2, PT, R6, 0x9, !P2 ;  /* 0x000000090600780c */ /* 0x000fc40005741670 */
[C---:B------:R-:W-:Y:S01]  /*4c30*/  ISETP.GE.AND P3, PT, R24.reuse, 0x31, PT ;  /* 0x000000311800780c */ /* 0x040fe20003f66270 */
[----:B------:R-:W-:Y:S01]  /*4c40*/  @!P6 STG.E.U8 desc[UR20][R14.64+0x28], R65 ;  /* 0x000028410e00e986 */ /* 0x000fe2000c101114 */
[----:B------:R-:W-:Y:S02]  /*4c50*/  ISETP.GE.AND P0, PT, R24, 0x32, PT ;  /* 0x000000321800780c */ /* 0x000fe40003f06270 */
[----:B------:R-:W-:Y:S01]  /*4c60*/  F2FP.SATFINITE.E5M2.F32.PACK_AB_MERGE_C R63, RZ, R63, RZ ;  /* 0x0000003fff3f723e */ /* 0x000fe200048060ff */
[----:B------:R1:W-:Y:S01]  /*4c70*/  @!P5 STG.E.U8 desc[UR20][R14.64+0x29], R21 ;  /* 0x000029150e00d986 */ /* 0x0003e2000c101114 */
[C---:B------:R-:W-:Y:S02]  /*4c80*/  ISETP.LT.OR P5, PT, R6.reuse, 0x1, !P3 ;  /* 0x000000010600780c */ /* 0x040fe40005fa1670 */
[----:B------:R-:W-:Y:S02]  /*4c90*/  ISETP.LT.OR P6, PT, R6, 0x1, !P0 ;  /* 0x000000010600780c */ /* 0x000fe400047c1670 */
[----:B0-----:R-:W-:Y:S01]  /*4ca0*/  F2FP.SATFINITE.E5M2.F32.PACK_AB_MERGE_C R5, RZ, R62, RZ ;  /* 0x0000003eff05723e */ /* 0x001fe200048060ff */
[----:B------:R-:W-:Y:S01]  /*4cb0*/  @!P2 STG.E.U8 desc[UR20][R16.64+0x28], R63 ;  /* 0x0000283f1000a986 */ /* 0x000fe2000c101114 */
[----:B------:R-:W-:-:S02]  /*4cc0*/  F2FP.SATFINITE.E5M2.F32.PACK_AB_MERGE_C R61, RZ, R61, RZ ;  /* 0x0000003dff3d723e */ /* 0x000fc400048060ff */
[----:B------:R-:W-:Y:S01]  /*4cd0*/  ISETP.GE.AND P2, PT, R24, 0x3a, PT ;  /* 0x0000003a1800780c */ /* 0x000fe20003f46270 */
[----:B------:R0:W-:Y:S01]  /*4ce0*/  @!P1 STG.E.U8 desc[UR20][R16.64+0x29], R5 ;  /* 0x0000290510009986 */ /* 0x0001e2000c101114 */
[----:B------:R-:W-:Y:S02]  /*4cf0*/  ISETP.LT.OR P1, PT, R6, 0x9, !P3 ;  /* 0x000000090600780c */ /* 0x000fe40005f21670 */
[----:B-1----:R-:W-:Y:S01]  /*4d00*/  F2FP.SATFINITE.E5M2.F32.PACK_AB_MERGE_C R21, RZ, R60, RZ ;  /* 0x0000003cff15723e */ /* 0x002fe200048060ff */
[----:B------:R-:W-:Y:S01]  /*4d10*/  @!P5 STG.E.U8 desc[UR20][R14.64+0x30], R61 ;  /* 0x0000303d0e00d986 */ /* 0x000fe2000c101114 */
[----:B------:R-:W-:Y:S02]  /*4d20*/  ISETP.GE.AND P3, PT, R24, 0x39, PT ;  /* 0x000000391800780c */ /* 0x000fe40003f66270 */
[C---:B------:R-:W-:Y:S01]  /*4d30*/  ISETP.LT.OR P0, PT, R6.reuse, 0x9, !P0 ;  /* 0x000000090600780c */ /* 0x040fe20004701670 */
[----:B------:R1:W-:Y:S01]  /*4d40*/  @!P6 STG.E.U8 desc[UR20][R14.64+0x31], R21 ;  /* 0x000031150e00e986 */ /* 0x0003e2000c101114 */
[----:B------:R-:W-:-:S02]  /*4d50*/  ISETP.LT.OR P5, PT, R6, 0x1, !P3 ;  /* 0x000000010600780c */ /* 0x000fc40005fa1670 */
[C---:B------:R-:W-:Y:S02]  /*4d60*/  ISETP.LT.OR P6, PT, R6.reuse, 0x1, !P2 ;  /* 0x000000010600780c */ /* 0x040fe400057c1670 */
[C---:B------:R-:W-:Y:S02]  /*4d70*/  ISETP.LT.OR P3, PT, R6.reuse, 0x9, !P3 ;  /* 0x000000090600780c */ /* 0x040fe40005f61670 */
[----:B------:R-:W-:Y:S02]  /*4d80*/  ISETP.LT.OR P2, PT, R6, 0x9, !P2 ;  /* 0x000000090600780c */ /* 0x000fe40005741670 */
[----:B------:R-:W-:Y:S02]  /*4d90*/  F2FP.SATFINITE.E5M2.F32.PACK_AB_MERGE_C R59, RZ, R59, RZ ;  /* 0x0000003bff3b723e */ /* 0x000fe400048060ff */
[----:B0-----:R-:W-:Y:S02]  /*4da0*/  F2FP.SATFINITE.E5M2.F32.PACK_AB_MERGE_C R5, RZ, R58, RZ ;  /* 0x0000003aff05723e */ /* 0x001fe400048060ff */
[----:B------:R-:W-:Y:S01]  /*4db0*/  F2FP.SATFINITE.E5M2.F32.PACK_AB_MERGE_C R57, RZ, R57, RZ ;  /* 0x00000039ff39723e */ /* 0x000fe200048060ff */
[----:B------:R0:W-:Y:S01]  /*4dc0*/  @!P1 STG.E.U8 desc[UR20][R16.64+0x30], R59 ;  /* 0x0000303b10009986 */ /* 0x0001e2000c101114 */
[----:B-1----:R-:W-:-:S02]  /*4dd0*/  F2FP.SATFINITE.E5M2.F32.PACK_AB_MERGE_C R21, RZ, R56, RZ ;  /* 0x00000038ff15723e */ /* 0x002fc400048060ff */
[----:B------:R-:W-:Y:S01]  /*4de0*/  F2FP.SATFINITE.E5M2.F32.PACK_AB_MERGE_C R23, RZ, R23, RZ ;  /* 0x00000017ff17723e */ /* 0x000fe200048060ff */
[----:B------:R0:W-:Y:S01]  /*4df0*/  @!P0 STG.E.U8 desc[UR20][R16.64+0x31], R5 ;  /* 0x0000310510008986 */ /* 0x0001e2000c101114 */
[----:B------:R-:W-:-:S03]  /*4e00*/  F2FP.SATFINITE.E5M2.F32.PACK_AB_MERGE_C R25, RZ, R22, RZ ;  /* 0x00000016ff19723e */ /* 0x000fc600048060ff */
[----:B------:R0:W-:Y:S04]  /*4e10*/  @!P5 STG.E.U8 desc[UR20][R14.64+0x38], R57 ;  /* 0x000038390e00d986 */ /* 0x0001e8000c101114 */
[----:B------:R0:W-:Y:S04]  /*4e20*/  @!P6 STG.E.U8 desc[UR20][R14.64+0x39], R21 ;  /* 0x000039150e00e986 */ /* 0x0001e8000c101114 */
[----:B------:R0:W-:Y:S04]  /*4e30*/  @!P3 STG.E.U8 desc[UR20][R16.64+0x38], R23 ;  /* 0x000038171000b986 */ /* 0x0001e8000c101114 */
[----:B------:R0:W-:Y:S02]  /*4e40*/  @!P2 STG.E.U8 desc[UR20][R16.64+0x39], R25 ;  /* 0x000039191000a986 */ /* 0x0001e4000c101114 */
.L_x_101:
[----:B------:R-:W-:Y:S05]  /*4e50*/  BSYNC B0 ;  /* 0x0000000000007941 */ /* 0x000fea0003800000 */
.L_x_35:
[C---:B------:R-:W-:Y:S01]  /*4e60*/  LEA R2, P0, R8.reuse, R2, 0x1 ;  /* 0x0000000208027211 */ /* 0x040fe200078008ff */
[----:B------:R-:W-:Y:S01]  /*4e70*/  ULDC.64 UR6, c[0x0][0x650] ;  /* 0x0001940000067ab9 */ /* 0x000fe20000000a00 */
[----:B-----5:R-:W-:Y:S01]  /*4e80*/  IMAD.U32 R4, RZ, RZ, UR16 ;  /* 0x00000010ff047e24 */ /* 0x020fe2000f8e00ff */
[----:B0-----:R-:W-:Y:S01]  /*4e90*/  PRMT R14, RZ, 0x7610, R14 ;  /* 0x00007610ff0e7816 */ /* 0x001fe2000000000e */
[----:B------:R-:W-:Y:S01]  /*4ea0*/  IMAD.MOV.U32 R6, RZ, RZ, -0x1 ;  /* 0xffffffffff067424 */ /* 0x000fe200078e00ff */
[----:B------:R-:W-:Y:S01]  /*4eb0*/  LEA.HI.X R3, R8, R3, R0, 0x1, P0 ;  /* 0x0000000308037211 */ /* 0x000fe200000f0c00 */
[----:B------:R0:W-:Y:S01]  /*4ec0*/  SYNCS.ARRIVE.TRANS64.A1T0 RZ, [R4+UR24], RZ ;  /* 0x000000ff04ff79a7 */ /* 0x0001e20008100018 */
[----:B------:R-:W-:Y:S01]  /*4ed0*/  ISETP.GE.U32.AND P0, PT, R2, UR6, PT ;  /* 0x0000000602007c0c */ /* 0x000fe2000bf06070 */
[----:B------:R-:W-:-:S03]  /*4ee0*/  IMAD.MOV.U32 R5, RZ, RZ, -0x1 ;  /* 0xffffffffff057424 */ /* 0x000fc600078e00ff */
[----:B------:R-:W-:Y:S01]  /*4ef0*/  ISETP.GE.U32.AND.EX P0, PT, R3, UR7, PT, P0 ;  /* 0x0000000703007c0c */ /* 0x000fe2000bf06100 */
[----:B0-----:R-:W-:-:S12]  /*4f00*/  IMAD.MOV.U32 R4, RZ, RZ, -0x1 ;  /* 0xffffffffff047424 */ /* 0x001fd800078e00ff */
[----:B------:R-:W-:Y:S05]  /*4f10*/  @P0 BRA `(.L_x_102) ;  /* 0x0000000400600947 */ /* 0x000fea0003800000 */
[----:B------:R-:W0:Y:S01]  /*4f20*/  S2R R26, SR_CTAID.X ;  /* 0x00000000001a7919 */ /* 0x000e220000002500 */
[----:B--234-:R-:W2:Y:S01]  /*4f30*/  LDC.64 R20, c[0x0][0x628] ;  /* 0x00018a00ff147b82 */ /* 0x01cea20000000a00 */
[----:B------:R-:W-:Y:S01]  /*4f40*/  ULDC UR6, c[0x0][0x150] ;  /* 0x0000540000067ab9 */ /* 0x000fe20000000800 */
[----:B-1----:R-:W-:Y:S01]  /*4f50*/  IMAD.MOV.U32 R16, RZ, RZ, R2 ;  /* 0x000000ffff107224 */ /* 0x002fe200078e0002 */
[----:B------:R-:W1:Y:S01]  /*4f60*/  S2R R28, SR_CTAID.Y ;  /* 0x00000000001c7919 */ /* 0x000e620000002600 */
[----:B------:R-:W-:-:S04]  /*4f70*/  IMAD.MOV.U32 R17, RZ, RZ, R3 ;  /* 0x000000ffff117224 */ /* 0x000fc800078e0003 */
[----:B------:R-:W3:Y:S08]  /*4f80*/  LDC R29, c[0x0][0x144] ;  /* 0x00005100ff1d7b82 */ /* 0x000ef00000000800 */
[----:B------:R-:W4:Y:S08]  /*4f90*/  LDC R6, c[0x0][0x630] ;  /* 0x00018c00ff067b82 */ /* 0x000f300000000800 */
[----:B------:R-:W1:Y:S01]  /*4fa0*/  LDC.64 R24, c[0x0][0x620] ;  /* 0x00018800ff187b82 */ /* 0x000e620000000a00 */
[----:B--2---:R-:W-:-:S04]  /*4fb0*/  ISETP.NE.U32.AND P0, PT, R20, RZ, PT ;  /* 0x000000ff1400720c */ /* 0x004fc80003f05070 */
[----:B------:R-:W-:Y:S02]  /*4fc0*/  ISETP.NE.AND.EX P0, PT, R21, RZ, PT, P0 ;  /* 0x000000ff1500720c */ /* 0x000fe40003f05300 */
[----:B0-----:R-:W-:-:S05]  /*4fd0*/  I2FP.F32.U32 R4, R26 ;  /* 0x0000001a00047245 */ /* 0x001fca0000201000 */
[----:B------:R-:W-:-:S04]  /*4fe0*/  FMUL R4, R4, UR6 ;  /* 0x0000000604047c20 */ /* 0x000fc80008400000 */
[----:B------:R0:W2:Y:S02]  /*4ff0*/  F2I.U32.TRUNC.NTZ R27, R4 ;  /* 0x00000004001b7305 */ /* 0x0000a4000020f000 */
[----:B---34-:R-:W-:Y:S05]  /*5000*/  @!P0 BRA `(.L_x_103) ;  /* 0x0000000000288947 */ /* 0x018fea0003800000 */
[----:B------:R-:W3:Y:S02]  /*5010*/  LDC R5, c[0x0][0x634] ;  /* 0x00018d00ff057b82 */ /* 0x000ee40000000800 */
[----:B---3--:R-:W-:-:S05]  /*5020*/  IADD3 R17, P0, R2, R5, RZ ;  /* 0x0000000502117210 */ /* 0x008fca0007f1e0ff */
[----:B------:R-:W-:-:S04]  /*5030*/  IMAD.X R23, RZ, RZ, R3, P0 ;  /* 0x000000ffff177224 */ /* 0x000fc800000e0603 */
[----:B0-----:R-:W-:-:S04]  /*5040*/  IMAD.WIDE.U32 R4, R23, R20, RZ ;  /* 0x0000001417047225 */ /* 0x001fc800078e00ff */
[----:B------:R-:W-:-:S04]  /*5050*/  IMAD.WIDE.U32 R14, P0, R17, R21, R4 ;  /* 0x00000015110e7225 */ /* 0x000fc80007800004 */
[----:B------:R-:W-:-:S04]  /*5060*/  IMAD.WIDE.U32 R4, R17, R20, RZ ;  /* 0x0000001411047225 */ /* 0x000fc800078e00ff */
[----:B------:R-:W-:Y:S01]  /*5070*/  IMAD.X R17, RZ, RZ, RZ, P0 ;  /* 0x000000ffff117224 */ /* 0x000fe200000e06ff */
[----:B------:R-:W-:Y:S01]  /*5080*/  IADD3 RZ, P0, R5, R14, RZ ;  /* 0x0000000e05ff7210 */ /* 0x000fe20007f1e0ff */
[----:B------:R-:W-:-:S04]  /*5090*/  IMAD.MOV.U32 R16, RZ, RZ, R15 ;  /* 0x000000ffff107224 */ /* 0x000fc800078e000f */
[----:B------:R-:W-:-:S08]  /*50a0*/  IMAD.WIDE.U32.X R16, R23, R21, R16, P0 ;  /* 0x0000001517107225 */ /* 0x000fd000000e0410 */
.L_x_103:
[-CC-:B------:R-:W-:Y:S01]  /*50b0*/  SHF.R.U64 R22, R16, R6.reuse, R17.reuse ;  /* 0x0000000610167219 */ /* 0x180fe20000001211 */
[----:B------:R-:W3:Y:S01]  /*50c0*/  LDC.64 R32, c[0x0][0x640] ;  /* 0x00019000ff207b82 */ /* 0x000ee20000000a00 */
[----:B0-----:R-:W-:Y:S01]  /*50d0*/  SHF.R.U32.HI R4, RZ, R6, R17 ;  /* 0x00000006ff047219 */ /* 0x001fe20000011611 */
[----:B--2---:R-:W-:Y:S01]  /*50e0*/  IMAD.MOV R27, RZ, RZ, -R27 ;  /* 0x000000ffff1b7224 */ /* 0x004fe200078e0a1b */
[----:B------:R-:W-:Y:S01]  /*50f0*/  IADD3 R15, P0, RZ, -R22, RZ ;  /* 0x80000016ff0f7210 */ /* 0x000fe20007f1e0ff */
[----:B------:R-:W-:Y:S01]  /*5100*/  ULDC UR6, c[0x0][0x154] ;  /* 0x0000550000067ab9 */ /* 0x000fe20000000800 */
[----:B------:R-:W-:Y:S02]  /*5110*/  IMAD.MOV.U32 R17, RZ, RZ, 0x1 ;  /* 0x00000001ff117424 */ /* 0x000fe400078e00ff */
[----:B------:R-:W-:Y:S01]  /*5120*/  IMAD R27, R29, R27, R26 ;  /* 0x0000001b1d1b7224 */ /* 0x000fe200078e021a */
[----:B------:R-:W0:Y:S01]  /*5130*/  LDC R14, c[0x0][0x618] ;  /* 0x00018600ff0e7b82 */ /* 0x000e220000000800 */
[----:B------:R-:W-:-:S04]  /*5140*/  IMAD.X R5, RZ, RZ, ~R4, P0 ;  /* 0x000000ffff057224 */ /* 0x000fc800000e0e04 */
[-C--:B-1----:R-:W-:Y:S02]  /*5150*/  IMAD R6, R5, R24.reuse, RZ ;  /* 0x0000001805067224 */ /* 0x082fe400078e02ff */
[C---:B------:R-:W-:Y:S01]  /*5160*/  IMAD.WIDE.U32 R4, R15.reuse, R24, R2 ;  /* 0x000000180f047225 */ /* 0x040fe200078e0002 */
[----:B------:R-:W1:Y:S03]  /*5170*/  LDC R16, c[0x0][0x608] ;  /* 0x00018200ff107b82 */ /* 0x000e660000000800 */
[----:B------:R-:W-:Y:S01]  /*5180*/  IMAD R15, R15, R25, R6 ;  /* 0x000000190f0f7224 */ /* 0x000fe200078e0206 */
[----:B------:R-:W-:-:S03]  /*5190*/  I2FP.F32.U32 R6, R28 ;  /* 0x0000001c00067245 */ /* 0x000fc60000201000 */
[----:B------:R-:W-:Y:S01]  /*51a0*/  IMAD.IADD R5, R5, 0x1, R15 ;  /* 0x0000000105057824 */ /* 0x000fe200078e020f */
[----:B------:R-:W2:Y:S01]  /*51b0*/  LDC R30, c[0x0][0x658] ;  /* 0x00019600ff1e7b82 */ /* 0x000ea20000000800 */
[----:B---3--:R-:W-:Y:S01]  /*51c0*/  ISETP.NE.U32.AND P0, PT, R32, RZ, PT ;  /* 0x000000ff2000720c */ /* 0x008fe20003f05070 */
[----:B------:R-:W-:-:S03]  /*51d0*/  IMAD.MOV.U32 R15, RZ, RZ, -0x1 ;  /* 0xffffffffff0f7424 */ /* 0x000fc600078e00ff */
[----:B------:R-:W-:-:S03]  /*51e0*/  ISETP.NE.AND.EX P0, PT, R33, RZ, PT, P0 ;  /* 0x000000ff2100720c */ /* 0x000fc60003f05300 */
[----:B------:R-:W3:Y:S01]  /*51f0*/  LDC R25, c[0x0][0x148] ;  /* 0x00005200ff197b82 */ /* 0x000ee20000000800 */
[-CC-:B0-----:R-:W-:Y:S02]  /*5200*/  SHF.R.U64 R20, R4, R14.reuse, R5.reuse ;  /* 0x0000000e04147219 */ /* 0x181fe40000001205 */
[----:B------:R-:W-:Y:S01]  /*5210*/  SHF.R.U32.HI R5, RZ, R14, R5 ;  /* 0x0000000eff057219 */ /* 0x000fe20000011605 */
[----:B------:R-:W-:-:S04]  /*5220*/  FMUL R14, R6, UR6 ;  /* 0x00000006060e7c20 */ /* 0x000fc80008400000 */
[----:B------:R-:W0:Y:S01]  /*5230*/  LDC R26, c[0x0][0x600] ;  /* 0x00018000ff1a7b82 */ /* 0x000e220000000800 */
[----:B------:R4:W0:Y:S01]  /*5240*/  F2I.U32.TRUNC.NTZ R23, R14 ;  /* 0x0000000e00177305 */ /* 0x000822000020f000 */
[-CC-:B-1----:R-:W-:Y:S02]  /*5250*/  SHF.R.U64 R6, R20, R16.reuse, R5.reuse ;  /* 0x0000001014067219 */ /* 0x182fe40000001205 */
[----:B------:R-:W-:-:S04]  /*5260*/  SHF.R.U32.HI R5, RZ, R16, R5 ;  /* 0x00000010ff057219 */ /* 0x000fc80000011605 */
[----:B------:R-:W1:Y:S01]  /*5270*/  LDC R31, c[0x0][0x648] ;  /* 0x00019200ff1f7b82 */ /* 0x000e620000000800 */
[-CC-:B--2---:R-:W-:Y:S02]  /*5280*/  SHF.R.U64 R24, R6, R30.reuse, R5.reuse ;  /* 0x0000001e06187219 */ /* 0x184fe40000001205 */
[-C--:B------:R-:W-:Y:S02]  /*5290*/  SHF.L.U32 R15, R15, R30.reuse, RZ ;  /* 0x0000001e0f0f7219 */ /* 0x080fe400000006ff */
[-C--:B------:R-:W-:Y:S01]  /*52a0*/  SHF.R.U32.HI R5, RZ, R30.reuse, R5 ;  /* 0x0000001eff057219 */ /* 0x080fe20000011605 */
[----:B------:R-:W-:Y:S01]  /*52b0*/  IMAD.MOV.U32 R4, RZ, RZ, R24 ;  /* 0x000000ffff047224 */ /* 0x000fe200078e0018 */
[----:B------:R-:W-:Y:S01]  /*52c0*/  SHF.L.U32 R30, R17, R30, RZ ;  /* 0x0000001e111e7219 */ /* 0x000fe200000006ff */
[----:B------:R-:W2:Y:S01]  /*52d0*/  LDC R34, c[0x0][0x638] ;  /* 0x00018e00ff227b82 */ /* 0x000ea20000000800 */
[----:B------:R-:W-:-:S07]  /*52e0*/  LOP3.LUT R29, RZ, R15, RZ, 0x33, !PT ;  /* 0x0000000fff1d7212 */ /* 0x000fce00078e33ff */
[----:B------:R-:W0:Y:S01]  /*52f0*/  LDC R35, c[0x0][0x610] ;  /* 0x00018400ff237b82 */ /* 0x000e220000000800 */
        /* <DEDUP_REMOVED lines=11> */
.L_x_104:
[----:B-1----:R-:W-:Y:S01]  /*53b0*/  SHF.R.U64 R4, R4, R31, R5 ;  /* 0x0000001f04047219 */ /* 0x002fe20000001205 */
[----:B0-----:R-:W-:Y:S01]  /*53c0*/  VIADD R17, R26, 0xffffffff ;  /* 0xffffffff1a117836 */ /* 0x001fe20000000000 */
[----:B------:R-:W-:Y:S01]  /*53d0*/  LOP3.LUT R15, R6, R29, RZ, 0xc0, !PT ;  /* 0x0000001d060f7212 */ /* 0x000fe200078ec0ff */
[----:B------:R-:W-:Y:S02]  /*53e0*/  IMAD.MOV R23, RZ, RZ, -R23 ;  /* 0x000000ffff177224 */ /* 0x000fe400078e0a17 */
[----:B------:R-:W-:Y:S02]  /*53f0*/  IMAD.MOV R5, RZ, RZ, -R4 ;  /* 0x000000ffff057224 */ /* 0x000fe400078e0a04 */
[----:B------:R-:W-:Y:S01]  /*5400*/  IMAD R6, R30, R4, R15 ;  /* 0x000000041e067224 */ /* 0x000fe200078e020f */
[----:B------:R-:W-:Y:S01]  /*5410*/  LOP3.LUT R15, R20, R17, RZ, 0xc0, !PT ;  /* 0x00000011140f7212 */ /* 0x000fe200078ec0ff */
[----:B---3--:R-:W-:Y:S02]  /*5420*/  @P4 IMAD R27, R25, R23, R28 ;  /* 0x00000017191b4224 */ /* 0x008fe400078e021c */
[----:B--2---:R-:W-:-:S02]  /*5430*/  IMAD R4, R5, R34, R24 ;  /* 0x0000002205047224 */ /* 0x004fc400078e0218 */
[----:B------:R-:W-:Y:S02]  /*5440*/  IMAD R6, R6, R35, R27 ;  /* 0x0000002306067224 */ /* 0x000fe400078e021b */
[----:B------:R-:W-:Y:S02]  /*5450*/  IMAD R5, R4, R26, R15 ;  /* 0x0000001a04057224 */ /* 0x000fe400078e020f */
[----:B------:R-:W-:-:S03]  /*5460*/  IMAD.MOV.U32 R14, RZ, RZ, 0x1 ;  /* 0x00000001ff0e7424 */ /* 0x000fc600078e00ff */
[----:B------:R-:W-:Y:S02]  /*5470*/  SEL R4, R5, R6, !P4 ;  /* 0x0000000605047207 */ /* 0x000fe40006000000 */
[----:B------:R-:W-:Y:S01]  /*5480*/  SEL R6, R6, R5, !P4 ;  /* 0x0000000506067207 */ /* 0x000fe20006000000 */
[----:B------:R-:W-:-:S07]  /*5490*/  IMAD.MOV.U32 R5, RZ, RZ, R22 ;  /* 0x000000ffff057224 */ /* 0x000fce00078e0016 */
.L_x_102:
[----:B------:R-:W-:Y:S02]  /*54a0*/  LOP3.LUT P0, RZ, R14, 0xff, RZ, 0xc0, !PT ;  /* 0x000000ff0eff7812 */ /* 0x000fe4000780c0ff */
[----:B------:R-:W-:-:S11]  /*54b0*/  LOP3.LUT R87, R87, 0x1, RZ, 0x3c, !PT ;  /* 0x0000000157577812 */ /* 0x000fd600078e3cff */
[----:B------:R-:W-:Y:S05]  /*54c0*/  @P0 BRA `(.L_x_105) ;  /* 0xffffffbc00ec0947 */ /* 0x000fea000383ffff */
[----:B------:R-:W-:Y:S05]  /*54d0*/  EXIT ;  /* 0x000000000000794d */ /* 0x000fea0003800000 */
.L_x_13:
[----:B------:R-:W-:-:S08]  /*54e0*/  ISETP.NE.AND P0, PT, R20, RZ, PT ;  /* 0x000000ff1400720c */ /* 0x000fd00003f05270 */
[----:B-----5:R-:W0:-:S00]  /*54f0*/  USETMAXREG.DEALLOC.CTAPOOL 0x28 ;  /* 0x00000028000079c8 */ /* 0x020e0000080e0500 */
[----:B------:R-:W-:Y:S05]  /*5500*/  @P0 EXIT ;  /* 0x000000000000094d */ /* 0x000fea0003800000 */
[----:B0-----:R-:W-:Y:S01]  /*5510*/  LOP3.LUT P0, RZ, R16, 0xff, RZ, 0xc0, !PT ;  /* 0x000000ff10ff7812 */ /* 0x001fe2000780c0ff */
[----:B------:R-:W-:Y:S02]  /*5520*/  IMAD.MOV.U32 R12, RZ, RZ, 0x1 ;  /* 0x00000001ff0c7424 */ /* 0x000fe400078e00ff */
[----:B------:R-:W-:-:S10]  /*5530*/  IMAD.MOV.U32 R15, RZ, RZ, RZ ;  /* 0x000000ffff0f7224 */ /* 0x000fd400078e00ff */
[----:B------:R-:W-:Y:S05]  /*5540*/  @!P0 BRA `(.L_x_106) ;  /* 0x0000000c00008947 */ /* 0x000fea0003800000 */
[----:B------:R-:W-:Y:S01]  /*5550*/  LOP3.LUT P0, RZ, R11, 0x1f, RZ, 0xc0, !PT ;  /* 0x0000001f0bff7812 */ /* 0x000fe2000780c0ff */
[----:B------:R-:W-:Y:S01]  /*5560*/  ULDC UR5, c[0x0][0x658] ;  /* 0x0001960000057ab9 */ /* 0x000fe20000000800 */
[----:B------:R-:W-:Y:S01]  /*5570*/  UMOV UR6, 0xffffffff ;  /* 0xffffffff00067882 */ /* 0x000fe20000000000 */
[----:B------:R-:W-:Y:S01]  /*5580*/  BSSY B0, `(.L_x_106) ;  /* 0x00000bc000007945 */ /* 0x000fe20003800000 */
[----:B------:R-:W-:Y:S01]  /*5590*/  USHF.L.U32 UR6, UR6, UR5, URZ ;  /* 0x0000000506067299 */ /* 0x000fe2000800063f */
[C---:B------:R-:W-:Y:S01]  /*55a0*/  ISETP.NE.AND P2, PT, R10.reuse, RZ, PT ;  /* 0x000000ff0a00720c */ /* 0x040fe20003f45270 */
[----:B------:R-:W-:Y:S01]  /*55b0*/  IMAD.MOV.U32 R14, RZ, RZ, 0x1 ;  /* 0x00000001ff0e7424 */ /* 0x000fe200078e00ff */
[----:B------:R-:W-:Y:S01]  /*55c0*/  ISETP.NE.OR P0, PT, R10, RZ, !P0 ;  /* 0x000000ff0a00720c */ /* 0x000fe20004705670 */
[----:B------:R-:W-:Y:S01]  /*55d0*/  IMAD.MOV.U32 R12, RZ, RZ, 0x1 ;  /* 0x00000001ff0c7424 */ /* 0x000fe200078e00ff */
[----:B------:R-:W-:Y:S01]  /*55e0*/  LOP3.LUT R13, R7, 0x2, RZ, 0xfc, !PT ;  /* 0x00000002070d7812 */ /* 0x000fe200078efcff */
[----:B------:R-:W-:Y:S01]  /*55f0*/  IMAD.MOV.U32 R15, RZ, RZ, RZ ;  /* 0x000000ffff0f7224 */ /* 0x000fe200078e00ff */
[----:B------:R-:W-:Y:S01]  /*5600*/  ULDC UR4, c[0x0][0x600] ;  /* 0x0001800000047ab9 */ /* 0x000fe20000000800 */
[----:B------:R-:W-:Y:S01]  /*5610*/  UMOV UR7, 0x1 ;  /* 0x0000000100077882 */ /* 0x000fe20000000000 */
[----:B------:R-:W-:-:S02]  /*5620*/  UIADD3 UR22, UR13, 0x1, URZ ;  /* 0x000000010d167890 */ /* 0x000fc4000fffe03f */
[----:B------:R-:W-:Y:S02]  /*5630*/  UIADD3 UR16, UR4, -0x1, URZ ;  /* 0xffffffff04107890 */ /* 0x000fe4000fffe03f */
[----:B------:R-:W-:Y:S02]  /*5640*/  USHF.L.U32 UR18, UR7, UR5, URZ ;  /* 0x0000000507127299 */ /* 0x000fe4000800063f */
[----:B------:R-:W-:Y:S01]  /*5650*/  ULOP3.LUT UR17, URZ, UR6, URZ, 0x33, !UPT ;  /* 0x000000063f117292 */ /* 0x000fe2000f8e333f */
[----:B------:R-:W-:-:S11]  /*5660*/  ULDC.64 UR20, c[0x0][0x198] ;  /* 0x0000660000147ab9 */ /* 0x000fd60000000a00 */
.L_x_118:
[----:B------:R-:W-:-:S03]  /*5670*/  UMOV UR4, 0xffffffff ;  /* 0xffffffff00047882 */ /* 0x000fc60000000000 */
[----:B------:R-:W-:Y:S05]  /*5680*/  BRA.DIV UR4, `(.L_x_107) ;  /* 0x0000000e04f47947 */ /* 0x000fea000b800000 */
[----:B------:R-:W-:-:S13]  /*5690*/  ELECT P1, URZ, PT ;  /* 0x00000000003f782f */ /* 0x000fda0003820000 */
.L_x_132:
[----:B------:R-:W0:Y:S01]  /*56a0*/  LDC R10, c[0x0][0x28c] ;  /* 0x0000a300ff0a7b82 */ /* 0x000e220000000800 */
[----:B------:R-:W-:Y:S01]  /*56b0*/  BSSY B1, `(.L_x_108) ;  /* 0x0000035000017945 */ /* 0x000fe20003800000 */
[----:B0-----:R-:W-:-:S13]  /*56c0*/  ISETP.LT.OR P1, PT, R10, 0x1, !P1 ;  /* 0x000000010a00780c */ /* 0x001fda0004f21670 */
[----:B------:R-:W-:Y:S05]  /*56d0*/  @P1 BRA `(.L_x_109) ;  /* 0x0000000000c81947 */ /* 0x000fea0003800000 */
[----:B------:R-:W-:Y:S02]  /*56e0*/  IMAD.SHL.U32 R16, R4, 0x40, RZ ;  /* 0x0000004004107824 */ /* 0x000fe400078e00ff */
[----:B------:R-:W-:Y:S02]  /*56f0*/  IMAD.SHL.U32 R17, R6, 0x40, RZ ;  /* 0x0000004006117824 */ /* 0x000fe400078e00ff */
[----:B------:R-:W-:Y:S02]  /*5700*/  IMAD.MOV.U32 R18, RZ, RZ, RZ ;  /* 0x000000ffff127224 */ /* 0x000fe400078e00ff */
[----:B------:R-:W-:Y:S02]  /*5710*/  IMAD.U32 R20, RZ, RZ, UR22 ;  /* 0x00000016ff147e24 */ /* 0x000fe4000f8e00ff */
[----:B------:R-:W-:Y:S02]  /*5720*/  IMAD.MOV.U32 R4, RZ, RZ, R12 ;  /* 0x000000ffff047224 */ /* 0x000fe400078e000c */
[----:B------:R-:W-:-:S07]  /*5730*/  IMAD.MOV.U32 R6, RZ, RZ, R15 ;  /* 0x000000ffff067224 */ /* 0x000fce00078e000f */
.L_x_113:
[----:B------:R-:W0:Y:S01]  /*5740*/  S2R R11, SR_CgaCtaId ;  /* 0x00000000000b7919 */ /* 0x000e220000008800 */
[----:B------:R-:W-:-:S04]  /*5750*/  MOV R10, 0x400 ;  /* 0x00000400000a7802 */ /* 0x000fc80000000f00 */
[----:B0-----:R-:W-:Y:S02]  /*5760*/  LEA R21, R11, R10, 0x18 ;  /* 0x0000000a0b157211 */ /* 0x001fe400078ec0ff */
[----:B------:R-:W-:Y:S01]  /*5770*/  SHF.L.U32 R10, R4, 0x1f, RZ ;  /* 0x0000001f040a7819 */ /* 0x000fe200000006ff */
[----:B------:R-:W0:Y:S02]  /*5780*/  @!P2 LDC R11, c[0x0][0x500] ;  /* 0x00014000ff0bab82 */ /* 0x000e240000000800 */
[----:B------:R-:W-:-:S04]  /*5790*/  IMAD R19, R6, 0x8, R21 ;  /* 0x0000000806137824 */ /* 0x000fc800078e0215 */
[----:B------:R-:W1:Y:S02]  /*57a0*/  SYNCS.PHASECHK.TRANS64.TRYWAIT P1, [R19+URZ+0x28], R10 ;  /* 0x0000280a130075a7 */ /* 0x000e64000802017f */
[----:B-1----:R-:W-:Y:S05]  /*57b0*/  @!P1 BRA `(.L_x_110) ;  /* 0x0000000c00c89947 */ /* 0x002fea0003800000 */
.L_x_133:
[----:B-1----:R-:W-:Y:S01]  /*57c0*/  PRMT R10, R13, 0x9910, RZ ;  /* 0x000099100d0a7816 */ /* 0x002fe200000000ff */
[----:B0-----:R0:W-:Y:S03]  /*57d0*/  @!P2 SYNCS.ARRIVE.TRANS64 RZ, [R19+URZ], R11 ;  /* 0x0000000b13ffa9a7 */ /* 0x0011e6000800003f */
[----:B------:R-:W-:-:S13]  /*57e0*/  ISETP.NE.AND P1, PT, R10, 0x2, PT ;  /* 0x000000020a00780c */ /* 0x000fda0003f25270 */
[----:B0-----:R-:W-:Y:S05]  /*57f0*/  @P1 BRA `(.L_x_111) ;  /* 0x0000000000041947 */ /* 0x001fea0003800000 */
[----:B------:R-:W-:Y:S01]  /*5800*/  BPT.TRAP 0x1 ;  /* 0x000000040000795c */ /* 0x000fe20000300000 */
.L_x_111:
[----:B------:R-:W-:Y:S05]  /*5810*/  @P0 BRA `(.L_x_112) ;  /* 0x0000000000040947 */ /* 0x000fea0003800000 */
[----:B------:R-:W-:Y:S01]  /*5820*/  BPT.TRAP 0x1 ;  /* 0x000000040000795c */ /* 0x000fe20000300000 */
.L_x_112:
[----:B------:R-:W-:Y:S01]  /*5830*/  IMAD R21, R6, 0x1000, R21 ;  /* 0x0000100006157824 */ /* 0x000fe200078e0215 */
[----:B------:R-:W-:Y:S01]  /*5840*/  R2UR UR9, R19 ;  /* 0x00000000130972ca */ /* 0x000fe200000e0000 */
[----:B------:R-:W-:Y:S01]  /*5850*/  VIADD R20, R20, 0xffffffff ;  /* 0xffffffff14147836 */ /* 0x000fe20000000000 */
[----:B------:R-:W-:Y:S01]  /*5860*/  UIADD3 UR4, UP0, UR20, 0xf0, URZ ;  /* 0x000000f014047890 */ /* 0x000fe2000ff1e03f */
[----:B------:R-:W-:Y:S01]  /*5870*/  R2UR UR11, R17 ;  /* 0x00000000110b72ca */ /* 0x000fe200000e0000 */
[----:B------:R-:W-:Y:S01]  /*5880*/  UIADD3 UR24, UP1, UR20, 0x1f0, URZ ;  /* 0x000001f014187890 */ /* 0x000fe2000ff3e03f */
[----:B------:R-:W-:Y:S01]  /*5890*/  R2UR UR8, R21 ;  /* 0x00000000150872ca */ /* 0x000fe200000e0000 */
[----:B------:R-:W-:Y:S01]  /*58a0*/  UIADD3.X UR5, URZ, UR21, URZ, UP0, !UPT ;  /* 0x000000153f057290 */ /* 0x000fe200087fe43f */
[----:B------:R-:W-:Y:S01]  /*58b0*/  R2UR UR10, R18 ;  /* 0x00000000120a72ca */ /* 0x000fe200000e0000 */
[----:B------:R-:W-:Y:S01]  /*58c0*/  VIADD R6, R6, 0x1 ;  /* 0x0000000106067836 */ /* 0x000fe20000000000 */
[----:B------:R-:W-:Y:S01]  /*58d0*/  R2UR UR12, R5 ;  /* 0x00000000050c72ca */ /* 0x000fe200000e0000 */
[----:B------:R-:W-:Y:S01]  /*58e0*/  UIADD3.X UR25, URZ, UR21, URZ, UP1, !UPT ;  /* 0x000000153f197290 */ /* 0x000fe20008ffe43f */
[----:B------:R-:W-:Y:S01]  /*58f0*/  R2UR UR19, R16 ;  /* 0x00000000101372ca */ /* 0x000fe200000e0000 */
[----:B------:R-:W-:Y:S01]  /*5900*/  UMOV UR6, 0x0 ;  /* 0x0000000000067882 */ /* 0x000fe20000000000 */
[----:B------:R-:W-:Y:S01]  /*5910*/  ISETP.GT.AND P3, PT, R20, 0x1, PT ;  /* 0x000000011400780c */ /* 0x000fe20003f64270 */
[----:B------:R-:W-:Y:S01]  /*5920*/  UMOV UR7, 0x10000000 ;  /* 0x1000000000077882 */ /* 0x000fe20000000000 */
[----:B------:R-:W-:Y:S01]  /*5930*/  ISETP.NE.AND P1, PT, R6, 0x5, PT ;  /* 0x000000050600780c */ /* 0x000fe20003f25270 */
[----:B------:R-:W-:-:S02]  /*5940*/  VIADD R18, R18, 0x40 ;  /* 0x0000004012127836 */ /* 0x000fc40000000000 */
[----:B------:R-:W-:Y:S01]  /*5950*/  UIADD3 UR14, UR8, 0x180, URZ ;  /* 0x00000180080e7890 */ /* 0x000fe2000fffe03f */
[----:B------:R-:W-:Y:S01]  /*5960*/  SEL R11, RZ, 0x1, P1 ;  /* 0x00000001ff0b7807 */ /* 0x000fe20000800000 */
[----:B------:R-:W-:Y:S01]  /*5970*/  UIADD3 UR15, UR8, 0x5180, URZ ;  /* 0x00005180080f7890 */ /* 0x000fe2000fffe03f */
[----:B------:R-:W-:Y:S02]  /*5980*/  SEL R6, R6, RZ, P1 ;  /* 0x000000ff06067207 */ /* 0x000fe40000800000 */
[----:B------:R-:W-:Y:S02]  /*5990*/  LOP3.LUT R4, R4, R11, RZ, 0x3c, !PT ;  /* 0x0000000b04047212 */ /* 0x000fe400078e3cff */
[----:B------:R-:W-:Y:S02]  /*59a0*/  UMOV UR8, UR14 ;  /* 0x0000000e00087c82 */ /* 0x000fe40008000000 */
[----:B------:R0:W-:Y:S02]  /*59b0*/  UTMALDG.3D [UR8], [UR4], desc[UR6] ;  /* 0x00000608040075b4 */ /* 0x0001e40008011000 */
[----:B0-----:R-:W-:Y:S01]  /*59c0*/  UMOV UR8, UR15 ;  /* 0x0000000f00087c82 */ /* 0x001fe20008000000 */
[----:B------:R-:W-:-:S02]  /*59d0*/  UMOV UR11, UR19 ;  /* 0x00000013000b7c82 */ /* 0x000fc40008000000 */
[----:B------:R0:W-:Y:S02]  /*59e0*/  UTMALDG.3D [UR8], [UR24], desc[UR6] ;  /* 0x00000608180075b4 */ /* 0x0001e40008011000 */
[----:B0-----:R-:W-:Y:S05]  /*59f0*/  @P3 BRA `(.L_x_113) ;  /* 0xfffffffc00503947 */ /* 0x001fea000383ffff */
.L_x_109:
[----:B------:R-:W-:Y:S05]  /*5a00*/  BSYNC B1 ;  /* 0x0000000000017941 */ /* 0x000fea0003800000 */
.L_x_108:
[----:B------:R-:W-:Y:S01]  /*5a10*/  LOP3.LUT P5, RZ, R14, 0xff, RZ, 0xc0, !PT ;  /* 0x000000ff0eff7812 */ /* 0x000fe200078ac0ff */
[----:B------:R-:W-:Y:S01]  /*5a20*/  VIADD R6, R15, UR13 ;  /* 0x0000000d0f067c36 */ /* 0x000fe20008000000 */
[----:B------:R-:W-:Y:S01]  /*5a30*/  ULDC.64 UR4, c[0x0][0x650] ;  /* 0x0001940000047ab9 */ /* 0x000fe20000000a00 */
[----:B------:R-:W-:Y:S01]  /*5a40*/  IMAD.U32 R11, RZ, RZ, UR13 ;  /* 0x0000000dff0b7e24 */ /* 0x000fe2000f8e00ff */
[----:B------:R-:W-:Y:S01]  /*5a50*/  UISETP.GE.U32.AND UP0, UPT, UR13, 0x5, UPT ;  /* 0x000000050d00788c */ /* 0x000fe2000bf06070 */
[----:B------:R-:W-:Y:S01]  /*5a60*/  BSSY B1, `(.L_x_114) ;  /* 0x000006b000017945 */ /* 0x000fe20003800000 */
[----:B------:R-:W-:Y:S02]  /*5a70*/  ISETP.GT.U32.AND P1, PT, R6, 0x4, PT ;  /* 0x000000040600780c */ /* 0x000fe40003f24070 */
[----:B------:R-:W-:Y:S02]  /*5a80*/  PRMT R14, RZ, 0x7610, R14 ;  /* 0x00007610ff0e7816 */ /* 0x000fe4000000000e */
[----:B------:R-:W-:-:S02]  /*5a90*/  ISETP.LT.U32.AND P1, PT, R11, 0x5, P1 ;  /* 0x000000050b00780c */ /* 0x000fc40000f21070 */
[----:B------:R-:W-:Y:S01]  /*5aa0*/  PLOP3.LUT P3, PT, PT, PT, UP0, 0x80, 0x0 ;  /* 0x000000000000781c */ /* 0x000fe20003f6f008 */
[----:B------:R-:W0:Y:S01]  /*5ab0*/  @P5 S2R R5, SR_CgaCtaId ;  /* 0x0000000000055919 */ /* 0x000e220000008800 */
[----:B------:R-:W-:-:S04]  /*5ac0*/  @P5 MOV R4, 0x400 ;  /* 0x0000040000045802 */ /* 0x000fc80000000f00 */
[----:B0-----:R-:W-:Y:S01]  /*5ad0*/  @P5 LEA R10, R5, R4, 0x18 ;  /* 0x00000004050a5211 */ /* 0x001fe200078ec0ff */
[----:B------:R-:W-:-:S03]  /*5ae0*/  IMAD.WIDE.U32 R4, R6, -0x33333333, RZ ;  /* 0xcccccccd06047825 */ /* 0x000fc600078e00ff */
[----:B------:R0:W-:Y:S01]  /*5af0*/  @P5 SYNCS.ARRIVE.TRANS64.A1T0 RZ, [R10+URZ+0x88], RZ ;  /* 0x000088ff0aff59a7 */ /* 0x0001e2000810003f */
[----:B------:R-:W-:Y:S01]  /*5b00*/  IADD3 R2, P5, R2, R8, RZ ;  /* 0x0000000802027210 */ /* 0x000fe20007fbe0ff */
[----:B------:R-:W-:Y:S01]  /*5b10*/  IMAD.MOV.U32 R4, RZ, RZ, -0x1 ;  /* 0xffffffffff047424 */ /* 0x000fe200078e00ff */
[----:B------:R-:W-:Y:S02]  /*5b20*/  SHF.R.U32.HI R11, RZ, 0x2, R5 ;  /* 0x00000002ff0b7819 */ /* 0x000fe40000011605 */
[----:B------:R-:W-:Y:S01]  /*5b30*/  SEL R5, RZ, 0x1, !P1 ;  /* 0x00000001ff057807 */ /* 0x000fe20004800000 */
[----:B------:R-:W-:Y:S01]  /*5b40*/  IMAD.X R3, R3, 0x1, R0, P5 ;  /* 0x0000000103037824 */ /* 0x000fe200028e0600 */
[----:B------:R-:W-:Y:S01]  /*5b50*/  ISETP.GE.U32.AND P1, PT, R2, UR4, PT ;  /* 0x0000000402007c0c */ /* 0x000fe2000bf26070 */
[----:B------:R-:W-:Y:S01]  /*5b60*/  IMAD R15, R11, -0x5, R6 ;  /* 0xfffffffb0b0f7824 */ /* 0x000fe200078e0206 */
[----:B------:R-:W-:Y:S01]  /*5b70*/  LOP3.LUT R12, R12, R5, RZ, 0x3c, !PT ;  /* 0x000000050c0c7212 */ /* 0x000fe200078e3cff */
[----:B------:R-:W-:Y:S01]  /*5b80*/  IMAD.MOV.U32 R6, RZ, RZ, -0x1 ;  /* 0xffffffffff067424 */ /* 0x000fe200078e00ff */
[----:B------:R-:W-:Y:S01]  /*5b90*/  ISETP.GE.U32.AND.EX P1, PT, R3, UR5, PT, P1 ;  /* 0x0000000503007c0c */ /* 0x000fe2000bf26110 */
[----:B------:R-:W-:Y:S01]  /*5ba0*/  IMAD.MOV.U32 R5, RZ, RZ, -0x1 ;  /* 0xffffffffff057424 */ /* 0x000fe200078e00ff */
[----:B------:R-:W-:-:S02]  /*5bb0*/  @P3 LOP3.LUT R12, R12, 0x1, R11, 0x78, !PT ;  /* 0x000000010c0c3812 */ /* 0x000fc400078e780b */
[----:B0-----:R-:W-:-:S09]  /*5bc0*/  PRMT R10, RZ, 0x7610, R10 ;  /* 0x00007610ff0a7816 */ /* 0x001fd2000000000a */
[----:B------:R-:W-:Y:S05]  /*5bd0*/  @P1 BRA `(.L_x_115) ;  /* 0x00000004004c1947 */ /* 0x000fea0003800000 */
[----:B------:R-:W0:Y:S01]  /*5be0*/  S2R R17, SR_CTAID.X ;  /* 0x0000000000117919 */ /* 0x000e220000002500 */
[----:B------:R-:W-:Y:S01]  /*5bf0*/  ULDC.64 UR4, c[0x0][0x628] ;  /* 0x00018a0000047ab9 */ /* 0x000fe20000000a00 */
[----:B------:R-:W1:Y:S01]  /*5c00*/  LDC R18, c[0x0][0x144] ;  /* 0x00005100ff127b82 */ /* 0x000e620000000800 */
[----:B------:R-:W-:Y:S01]  /*5c10*/  ISETP.NE.U32.AND P1, PT, RZ, UR4, PT ;  /* 0x00000004ff007c0c */ /* 0x000fe2000bf25070 */
[----:B------:R-:W2:Y:S01]  /*5c20*/  S2R R6, SR_CTAID.Y ;  /* 0x0000000000067919 */ /* 0x000ea20000002600 */
[----:B------:R-:W-:Y:S01]  /*5c30*/  ULDC UR6, c[0x0][0x150] ;  /* 0x0000540000067ab9 */ /* 0x000fe20000000800 */
[----:B------:R-:W-:Y:S01]  /*5c40*/  ULDC UR7, c[0x0][0x630] ;  /* 0x00018c0000077ab9 */ /* 0x000fe20000000800 */
[----:B------:R-:W-:Y:S01]  /*5c50*/  ISETP.NE.AND.EX P1, PT, RZ, UR5, PT, P1 ;  /* 0x00000005ff007c0c */ /* 0x000fe2000bf25310 */
[----:B------:R-:W-:Y:S01]  /*5c60*/  IMAD.MOV.U32 R4, RZ, RZ, R2 ;  /* 0x000000ffff047224 */ /* 0x000fe200078e0002 */
[----:B0-----:R-:W-:-:S05]  /*5c70*/  I2FP.F32.U32 R5, R17 ;  /* 0x0000001100057245 */ /* 0x001fca0000201000 */
[----:B------:R-:W-:Y:S01]  /*5c80*/  FMUL R20, R5, UR6 ;  /* 0x0000000605147c20 */ /* 0x000fe20008400000 */
[----:B------:R-:W-:-:S05]  /*5c90*/  IMAD.MOV.U32 R5, RZ, RZ, R3 ;  /* 0x000000ffff057224 */ /* 0x000fca00078e0003 */
[----:B--2---:R-:W-:Y:S05]  /*5ca0*/  @!P1 BRA `(.L_x_116) ;  /* 0x0000000000289947 */ /* 0x004fea0003800000 */
[----:B------:R-:W-:Y:S02]  /*5cb0*/  ULDC UR6, c[0x0][0x634] ;  /* 0x00018d0000067ab9 */ /* 0x000fe40000000800 */
[----:B------:R-:W-:-:S05]  /*5cc0*/  IADD3 R5, P1, R2, UR6, RZ ;  /* 0x0000000602057c10 */ /* 0x000fca000ff3e0ff */
[----:B------:R-:W-:-:S04]  /*5cd0*/  IMAD.X R19, RZ, RZ, R3, P1 ;  /* 0x000000ffff137224 */ /* 0x000fc800008e0603 */
[----:B------:R-:W-:-:S04]  /*5ce0*/  IMAD.WIDE.U32 R10, R19, UR4, RZ ;  /* 0x00000004130a7c25 */ /* 0x000fc8000f8e00ff */
[----:B------:R-:W-:-:S04]  /*5cf0*/  IMAD.WIDE.U32 R10, P1, R5, UR5, R10 ;  /* 0x00000005050a7c25 */ /* 0x000fc8000f82000a */
[----:B------:R-:W-:-:S04]  /*5d00*/  IMAD.WIDE.U32 R4, R5, UR4, RZ ;  /* 0x0000000405047c25 */ /* 0x000fc8000f8e00ff */
[----:B------:R-:W-:Y:S01]  /*5d10*/  IMAD.MOV.U32 R4, RZ, RZ, R11 ;  /* 0x000000ffff047224 */ /* 0x000fe200078e000b */
[----:B------:R-:W-:Y:S01]  /*5d20*/  IADD3 RZ, P3, R5, R10, RZ ;  /* 0x0000000a05ff7210 */ /* 0x000fe20007f7e0ff */
[----:B------:R-:W-:-:S04]  /*5d30*/  IMAD.X R5, RZ, RZ, RZ, P1 ;  /* 0x000000ffff057224 */ /* 0x000fc800008e06ff */
[----:B------:R-:W-:-:S08]  /*5d40*/  IMAD.WIDE.U32.X R4, R19, UR5, R4, P3 ;  /* 0x0000000513047c25 */ /* 0x000fd000098e0404 */
.L_x_116:
[--C-:B------:R-:W-:Y:S01]  /*5d50*/  SHF.R.U64 R16, R4, UR7, R5.reuse ;  /* 0x0000000704107c19 */ /* 0x100fe20008001205 */
[----:B------:R-:W0:Y:S01]  /*5d60*/  F2I.U32.TRUNC.NTZ R20, R20 ;  /* 0x0000001400147305 */ /* 0x000e22000020f000 */
[----:B------:R-:W-:Y:S01]  /*5d70*/  SHF.R.U32.HI R4, RZ, UR7, R5 ;  /* 0x00000007ff047c19 */ /* 0x000fe20008011605 */
[----:B------:R-:W-:Y:S01]  /*5d80*/  ULDC.64 UR4, c[0x0][0x620] ;  /* 0x0001880000047ab9 */ /* 0x000fe20000000a00 */
[----:B------:R-:W-:Y:S01]  /*5d90*/  IADD3 R11, P1, RZ, -R16, RZ ;  /* 0x80000010ff0b7210 */ /* 0x000fe20007f3e0ff */
[----:B------:R-:W-:Y:S01]  /*5da0*/  ULDC.64 UR6, c[0x0][0x640] ;  /* 0x0001900000067ab9 */ /* 0x000fe20000000a00 */
[----:B------:R-:W2:Y:S03]  /*5db0*/  LDC R21, c[0x0][0x148] ;  /* 0x00005200ff157b82 */ /* 0x000ea60000000800 */
[----:B------:R-:W-:Y:S01]  /*5dc0*/  IMAD.X R4, RZ, RZ, ~R4, P1 ;  /* 0x000000ffff047224 */ /* 0x000fe200008e0e04 */
[----:B------:R-:W-:-:S03]  /*5dd0*/  ISETP.NE.U32.AND P1, PT, RZ, UR6, PT ;  /* 0x00000006ff007c0c */ /* 0x000fc6000bf25070 */
[----:B------:R-:W-:Y:S01]  /*5de0*/  IMAD R10, R4, UR4, RZ ;  /* 0x00000004040a7c24 */ /* 0x000fe2000f8e02ff */
[----:B------:R-:W-:Y:S01]  /*5df0*/  ISETP.NE.AND.EX P1, PT, RZ, UR7, PT, P1 ;  /* 0x00000007ff007c0c */ /* 0x000fe2000bf25310 */
[----:B------:R-:W-:Y:S01]  /*5e00*/  IMAD.WIDE.U32 R4, R11, UR4, R2 ;  /* 0x000000040b047c25 */ /* 0x000fe2000f8e0002 */
[----:B------:R-:W-:-:S03]  /*5e10*/  ULDC UR4, c[0x0][0x618] ;  /* 0x0001860000047ab9 */ /* 0x000fc60000000800 */
[----:B------:R-:W-:Y:S01]  /*5e20*/  IMAD R11, R11, UR5, R10 ;  /* 0x000000050b0b7c24 */ /* 0x000fe2000f8e020a */
[----:B------:R-:W-:Y:S01]  /*5e30*/  ULDC UR5, c[0x0][0x154] ;  /* 0x0000550000057ab9 */ /* 0x000fe20000000800 */
[----:B0-----:R-:W-:Y:S02]  /*5e40*/  IMAD.MOV R10, RZ, RZ, -R20 ;  /* 0x000000ffff0a7224 */ /* 0x001fe400078e0a14 */
[----:B------:R-:W-:Y:S02]  /*5e50*/  IMAD.IADD R5, R5, 0x1, R11 ;  /* 0x0000000105057824 */ /* 0x000fe400078e020b */
[----:B-1----:R-:W-:Y:S01]  /*5e60*/  IMAD R17, R18, R10, R17 ;  /* 0x0000000a12117224 */ /* 0x002fe200078e0211 */
[----:B------:R-:W-:Y:S02]  /*5e70*/  I2FP.F32.U32 R10, R6 ;  /* 0x00000006000a7245 */ /* 0x000fe40000201000 */
[--C-:B------:R-:W-:Y:S02]  /*5e80*/  SHF.R.U64 R18, R4, UR4, R5.reuse ;  /* 0x0000000404127c19 */ /* 0x100fe40008001205 */
[----:B------:R-:W-:Y:S01]  /*5e90*/  SHF.R.U32.HI R5, RZ, UR4, R5 ;  /* 0x00000004ff057c19 */ /* 0x000fe20008011605 */
[----:B------:R-:W-:Y:S01]  /*5ea0*/  FMUL R10, R10, UR5 ;  /* 0x000000050a0a7c20 */ /* 0x000fe20008400000 */
[----:B------:R-:W-:-:S02]  /*5eb0*/  ULDC UR4, c[0x0][0x608] ;  /* 0x0001820000047ab9 */ /* 0x000fc40000000800 */
[--C-:B------:R-:W-:Y:S01]  /*5ec0*/  SHF.R.U64 R20, R18, UR4, R5.reuse ;  /* 0x0000000412147c19 */ /* 0x100fe20008001205 */
[----:B------:R0:W1:Y:S01]  /*5ed0*/  F2I.U32.TRUNC.NTZ R22, R10 ;  /* 0x0000000a00167305 */ /* 0x000062000020f000 */
[----:B------:R-:W-:Y:S01]  /*5ee0*/  SHF.R.U32.HI R5, RZ, UR4, R5 ;  /* 0x00000004ff057c19 */ /* 0x000fe20008011605 */
[----:B------:R-:W-:-:S03]  /*5ef0*/  ULDC UR4, c[0x0][0x658] ;  /* 0x0001960000047ab9 */ /* 0x000fc60000000800 */
[--C-:B------:R-:W-:Y:S02]  /*5f00*/  SHF.R.U64 R19, R20, UR4, R5.reuse ;  /* 0x0000000414137c19 */ /* 0x100fe40008001205 */
[----:B------:R-:W-:-:S03]  /*5f10*/  SHF.R.U32.HI R23, RZ, UR4, R5 ;  /* 0x00000004ff177c19 */ /* 0x000fc60008011605 */
[----:B------:R-:W-:Y:S02]  /*5f20*/  IMAD.MOV.U32 R4, RZ, RZ, R19 ;  /* 0x000000ffff047224 */ /* 0x000fe400078e0013 */
[----:B------:R-:W-:Y:S01]  /*5f30*/  IMAD.MOV.U32 R5, RZ, RZ, R23 ;  /* 0x000000ffff057224 */ /* 0x000fe200078e0017 */
[----:B0-----:R-:W-:Y:S06]  /*5f40*/  @!P1 BRA `(.L_x_117) ;  /* 0x0000000000289947 */ /* 0x001fec0003800000 */
        /* <DEDUP_REMOVED lines=10> */
.L_x_117:
[----:B------:R-:W-:Y:S01]  /*5ff0*/  ULDC UR4, c[0x0][0x648] ;  /* 0x0001920000047ab9 */ /* 0x000fe20000000800 */
[----:B-1----:R-:W-:Y:S01]  /*6000*/  IMAD.MOV R22, RZ, RZ, -R22 ;  /* 0x000000ffff167224 */ /* 0x002fe200078e0a16 */
[----:B------:R-:W-:Y:S01]  /*6010*/  SHF.R.U64 R5, R4, UR4, R5 ;  /* 0x0000000404057c19 */ /* 0x000fe20008001205 */
[----:B------:R-:W-:Y:S01]  /*6020*/  ULDC UR4, c[0x0][0x638] ;  /* 0x00018e0000047ab9 */ /* 0x000fe20000000800 */
[----:B------:R-:W-:Y:S01]  /*6030*/  LOP3.LUT R4, R20, UR17, RZ, 0xc0, !PT ;  /* 0x0000001114047c12 */ /* 0x000fe2000f8ec0ff */
[----:B--2---:R-:W-:Y:S01]  /*6040*/  @P4 IMAD R17, R21, R22, R6 ;  /* 0x0000001615114224 */ /* 0x004fe200078e0206 */
[----:B------:R-:W-:Y:S01]  /*6050*/  LOP3.LUT R18, R18, UR16, RZ, 0xc0, !PT ;  /* 0x0000001012127c12 */ /* 0x000fe2000f8ec0ff */
[----:B------:R-:W-:Y:S01]  /*6060*/  IMAD.MOV R6, RZ, RZ, -R5 ;  /* 0x000000ffff067224 */ /* 0x000fe200078e0a05 */
[----:B------:R-:W-:Y:S01]  /*6070*/  ULDC UR5, c[0x0][0x610] ;  /* 0x0001840000057ab9 */ /* 0x000fe20000000800 */
[----:B------:R-:W-:Y:S02]  /*6080*/  IMAD R4, R5, UR18, R4 ;  /* 0x0000001205047c24 */ /* 0x000fe4000f8e0204 */
[----:B------:R-:W-:Y:S01]  /*6090*/  IMAD R19, R6, UR4, R19 ;  /* 0x0000000406137c24 */ /* 0x000fe2000f8e0213 */
[----:B------:R-:W-:Y:S01]  /*60a0*/  ULDC UR4, c[0x0][0x600] ;  /* 0x0001800000047ab9 */ /* 0x000fe20000000800 */
[----:B------:R-:W-:-:S02]  /*60b0*/  IMAD R17, R4, UR5, R17 ;  /* 0x0000000504117c24 */ /* 0x000fc4000f8e0211 */
[----:B------:R-:W-:Y:S02]  /*60c0*/  IMAD R6, R19, UR4, R18 ;  /* 0x0000000413067c24 */ /* 0x000fe4000f8e0212 */
[----:B------:R-:W-:Y:S02]  /*60d0*/  IMAD.MOV.U32 R10, RZ, RZ, 0x1 ;  /* 0x00000001ff0a7424 */ /* 0x000fe400078e00ff */
[----:B------:R-:W-:Y:S01]  /*60e0*/  IMAD.MOV.U32 R5, RZ, RZ, R16 ;  /* 0x000000ffff057224 */ /* 0x000fe200078e0010 */
[----:B------:R-:W-:Y:S02]  /*60f0*/  SEL R4, R6, R17, !P4 ;  /* 0x0000001106047207 */ /* 0x000fe40006000000 */
[----:B------:R-:W-:-:S07]  /*6100*/  SEL R6, R17, R6, !P4 ;  /* 0x0000000611067207 */ /* 0x000fce0006000000 */
.L_x_115:
[----:B------:R-:W-:Y:S05]  /*6110*/  BSYNC B1 ;  /* 0x0000000000017941 */ /* 0x000fea0003800000 */
.L_x_114:
[----:B------:R-:W-:-:S13]  /*6120*/  LOP3.LUT P1, RZ, R10, 0xff, RZ, 0xc0, !PT ;  /* 0x000000ff0aff7812 */ /* 0x000fda000782c0ff */
[----:B------:R-:W-:Y:S05]  /*6130*/  @P1 BRA `(.L_x_118) ;  /* 0xfffffff4004c1947 */ /* 0x000fea000383ffff */
[----:B------:R-:W-:Y:S05]  /*6140*/  BSYNC B0 ;  /* 0x0000000000007941 */ /* 0x000fea0003800000 */
.L_x_106:
[----:B------:R-:W-:-:S03]  /*6150*/  UMOV UR4, 0xffffffff ;  /* 0xffffffff00047882 */ /* 0x000fc60000000000 */
[----:B------:R-:W-:Y:S05]  /*6160*/  BRA.DIV UR4, `(.L_x_119) ;  /* 0x0000000604707947 */ /* 0x000fea000b800000 */
[----:B------:R-:W-:-:S13]  /*6170*/  ELECT P0, URZ, PT ;  /* 0x00000000003f782f */ /* 0x000fda0003800000 */
.L_x_136:
[----:B------:R-:W-:Y:S04]  /*6180*/  BSSY B0, `(.L_x_120) ;  /* 0x0000034000007945 */ /* 0x000fe80003800000 */
[----:B------:R-:W-:Y:S05]  /*6190*/  @!P0 BRA `(.L_x_121) ;  /* 0x0000000000c88947 */ /* 0x000fea0003800000 */
[----:B------:R-:W-:-:S04]  /*61a0*/  LOP3.LUT R7, R7, 0x2, RZ, 0xfc, !PT ;  /* 0x0000000207077812 */ /* 0x000fc800078efcff */
[----:B------:R-:W-:-:S13]  /*61b0*/  ISETP.NE.AND P0, PT, R7, 0x3, PT ;  /* 0x000000030700780c */ /* 0x000fda0003f05270 */
[----:B------:R-:W-:Y:S05]  /*61c0*/  @!P0 BRA `(.L_x_122) ;  /* 0x0000000000048947 */ /* 0x000fea0003800000 */
[----:B------:R-:W-:Y:S01]  /*61d0*/  BPT.TRAP 0x1 ;  /* 0x000000040000795c */ /* 0x000fe20000300000 */
.L_x_122:
[----:B------:R-:W0:Y:S01]  /*61e0*/  S2R R3, SR_CgaCtaId ;  /* 0x0000000000037919 */ /* 0x000e220000008800 */
[----:B------:R-:W-:Y:S02]  /*61f0*/  MOV R0, 0x400 ;  /* 0x0000040000007802 */ /* 0x000fe40000000f00 */
[----:B------:R-:W-:Y:S02]  /*6200*/  SHF.L.U32 R2, R12, 0x1f, RZ ;  /* 0x0000001f0c027819 */ /* 0x000fe400000006ff */
[----:B0-----:R-:W-:-:S05]  /*6210*/  LEA R0, R3, R0, 0x18 ;  /* 0x0000000003007211 */ /* 0x001fca00078ec0ff */
[----:B------:R-:W-:-:S04]  /*6220*/  VIADD R0, R0, 0x28 ;  /* 0x0000002800007836 */ /* 0x000fc80000000000 */
[C---:B------:R-:W-:Y:S02]  /*6230*/  IMAD R5, R15.reuse, 0x8, R0 ;  /* 0x000000080f057824 */ /* 0x040fe400078e0200 */
[----:B------:R-:W-:Y:S02]  /*6240*/  VIADD R15, R15, 0x1 ;  /* 0x000000010f0f7836 */ /* 0x000fe40000000000 */
[----:B------:R-:W0:Y:S03]  /*6250*/  SYNCS.PHASECHK.TRANS64.TRYWAIT P0, [R5+URZ], R2 ;  /* 0x00000002050075a7 */ /* 0x000e26000800017f */
[----:B------:R-:W-:-:S04]  /*6260*/  ISETP.NE.AND P1, PT, R15, 0x5, PT ;  /* 0x000000050f00780c */ /* 0x000fc80003f25270 */
[----:B------:R-:W-:Y:S02]  /*6270*/  SEL R3, RZ, 0x1, P1 ;  /* 0x00000001ff037807 */ /* 0x000fe40000800000 */
[----:B------:R-:W-:Y:S02]  /*6280*/  SEL R15, R15, RZ, P1 ;  /* 0x000000ff0f0f7207 */ /* 0x000fe40000800000 */
[----:B------:R-:W-:-:S03]  /*6290*/  LOP3.LUT R12, R12, R3, RZ, 0x3c, !PT ;  /* 0x000000030c0c7212 */ /* 0x000fc600078e3cff */
[----:B------:R-:W-:Y:S01]  /*62a0*/  IMAD R7, R15, 0x8, R0 ;  /* 0x000000080f077824 */ /* 0x000fe200078e0200 */
[----:B------:R-:W-:Y:S01]  /*62b0*/  SHF.L.U32 R4, R12, 0x1f, RZ ;  /* 0x0000001f0c047819 */ /* 0x000fe200000006ff */
[----:B0-----:R-:W-:Y:S06]  /*62c0*/  @!P0 BRA `(.L_x_123) ;  /* 0x00000004003c8947 */ /* 0x001fec0003800000 */
.L_x_137:
[----:B------:R-:W1:Y:S01]  /*62d0*/  SYNCS.PHASECHK.TRANS64.TRYWAIT P0, [R7+URZ], R4 ;  /* 0x00000004070075a7 */ /* 0x000e62000800017f */
[----:B0-----:R-:W-:-:S05]  /*62e0*/  VIADD R2, R15, 0x1 ;  /* 0x000000010f027836 */ /* 0x001fca0000000000 */
[----:B------:R-:W-:-:S04]  /*62f0*/  ISETP.NE.AND P1, PT, R2, 0x5, PT ;  /* 0x000000050200780c */ /* 0x000fc80003f25270 */
[----:B------:R-:W-:Y:S02]  /*6300*/  SEL R3, RZ, 0x1, P1 ;  /* 0x00000001ff037807 */ /* 0x000fe40000800000 */
[----:B------:R-:W-:Y:S02]  /*6310*/  SEL R9, R2, RZ, P1 ;  /* 0x000000ff02097207 */ /* 0x000fe40000800000 */
[----:B------:R-:W-:-:S03]  /*6320*/  LOP3.LUT R12, R12, R3, RZ, 0x3c, !PT ;  /* 0x000000030c0c7212 */ /* 0x000fc600078e3cff */
[----:B------:R-:W-:Y:S01]  /*6330*/  IMAD R8, R9, 0x8, R0 ;  /* 0x0000000809087824 */ /* 0x000fe200078e0200 */
[----:B------:R-:W-:Y:S01]  /*6340*/  SHF.L.U32 R5, R12, 0x1f, RZ ;  /* 0x0000001f0c057819 */ /* 0x000fe200000006ff */
[----:B-1----:R-:W-:Y:S06]  /*6350*/  @!P0 BRA `(.L_x_124) ;  /* 0x00000004002c8947 */ /* 0x002fec0003800000 */
.L_x_138:
[----:B------:R-:W1:Y:S01]  /*6360*/  SYNCS.PHASECHK.TRANS64.TRYWAIT P0, [R8+URZ], R5 ;  /* 0x00000005080075a7 */ /* 0x000e62000800017f */
[----:B------:R-:W-:-:S05]  /*6370*/  VIADD R2, R9, 0x1 ;  /* 0x0000000109027836 */ /* 0x000fca0000000000 */
[----:B------:R-:W-:-:S04]  /*6380*/  ISETP.NE.AND P1, PT, R2, 0x5, PT ;  /* 0x000000050200780c */ /* 0x000fc80003f25270 */
[----:B------:R-:W-:Y:S02]  /*6390*/  SEL R3, RZ, 0x1, P1 ;  /* 0x00000001ff037807 */ /* 0x000fe40000800000 */
[----:B0-----:R-:W-:Y:S02]  /*63a0*/  SEL R7, R2, RZ, P1 ;  /* 0x000000ff02077207 */ /* 0x001fe40000800000 */
[----:B------:R-:W-:-:S03]  /*63b0*/  LOP3.LUT R9, R12, R3, RZ, 0x3c, !PT ;  /* 0x000000030c097212 */ /* 0x000fc600078e3cff */
[----:B------:R-:W-:Y:S01]  /*63c0*/  IMAD R11, R7, 0x8, R0 ;  /* 0x00000008070b7824 */ /* 0x000fe200078e0200 */
[----:B------:R-:W-:Y:S01]  /*63d0*/  SHF.L.U32 R6, R9, 0x1f, RZ ;  /* 0x0000001f09067819 */ /* 0x000fe200000006ff */
[----:B-1----:R-:W-:Y:S06]  /*63e0*/  @!P0 BRA `(.L_x_125) ;  /* 0x00000004001c8947 */ /* 0x002fec0003800000 */
.L_x_139:
[----:B------:R-:W1:Y:S01]  /*63f0*/  SYNCS.PHASECHK.TRANS64.TRYWAIT P0, [R11+URZ], R6 ;  /* 0x000000060b0075a7 */ /* 0x000e62000800017f */
[----:B------:R-:W-:-:S05]  /*6400*/  VIADD R2, R7, 0x1 ;  /* 0x0000000107027836 */ /* 0x000fca0000000000 */
[----:B------:R-:W-:-:S04]  /*6410*/  ISETP.NE.AND P1, PT, R2, 0x5, PT ;  /* 0x000000050200780c */ /* 0x000fc80003f25270 */
[----:B------:R-:W-:Y:S02]  /*6420*/  SEL R4, RZ, 0x1, P1 ;  /* 0x00000001ff047807 */ /* 0x000fe40000800000 */
[----:B------:R-:W-:Y:S02]  /*6430*/  SEL R3, R2, RZ, P1 ;  /* 0x000000ff02037207 */ /* 0x000fe40000800000 */
[----:B------:R-:W-:Y:S01]  /*6440*/  LOP3.LUT R4, R9, R4, RZ, 0x3c, !PT ;  /* 0x0000000409047212 */ /* 0x000fe200078e3cff */
[----:B-1----:R-:W-:Y:S06]  /*6450*/  @!P0 BRA `(.L_x_126) ;  /* 0x0000000400148947 */ /* 0x002fec0003800000 */
.L_x_140:
[----:B------:R-:W-:Y:S01]  /*6460*/  IMAD R3, R3, 0x8, R0 ;  /* 0x0000000803037824 */ /* 0x000fe200078e0200 */
[----:B------:R-:W-:-:S07]  /*6470*/  SHF.L.U32 R0, R4, 0x1f, RZ ;  /* 0x0000001f04007819 */ /* 0x000fce00000006ff */
.L_x_127:
[----:B--2---:R2:W3:Y:S02]  /*6480*/  SYNCS.PHASECHK.TRANS64.TRYWAIT P0, [R3+URZ], R0 ;  /* 0x00000000030075a7 */ /* 0x0044e4000800017f */
[----:B---3--:R-:W-:Y:S05]  /*6490*/  @!P0 NANOSLEEP.SYNCS 0x989680 ;  /* 0x009896800000895d */ /* 0x008fea0003900000 */
[----:B------:R-:W3:Y:S02]  /*64a0*/  @!P0 SYNCS.PHASECHK.TRANS64 P0, [R3+URZ], R0 ;  /* 0x00000000030085a7 */ /* 0x000ee4000800007f */
[----:B---3--:R-:W-:Y:S05]  /*64b0*/  @!P0 BRA `(.L_x_127) ;  /* 0xfffffffc00f08947 */ /* 0x008fea000383ffff */
.L_x_121:
[----:B------:R-:W-:Y:S05]  /*64c0*/  BSYNC B0 ;  /* 0x0000000000007941 */ /* 0x000fea0003800000 */
.L_x_120:
[----:B------:R-:W-:Y:S05]  /*64d0*/  EXIT ;  /* 0x000000000000794d */ /* 0x000fea0003800000 */
.L_x_15:
[----:B0-----:R-:W-:-:S04]  /*64e0*/  IMAD.U32 R15, RZ, RZ, UR15 ;  /* 0x0000000fff0f7e24 */ /* 0x001fc8000f8e00ff */
[----:B------:R0:W1:Y:S03]  /*64f0*/  SYNCS.PHASECHK.TRANS64.TRYWAIT P0, [R15+URZ+-0x8], R14 ;  /* 0xfffff80e0f0075a7 */ /* 0x000066000800017f */
[----:B-1----:R-:W-:Y:S05]  /*6500*/  @!P0 NANOSLEEP.SYNCS 0x989680 ;  /* 0x009896800000895d */ /* 0x002fea0003900000 */
[----:B------:R-:W1:Y:S02]  /*6510*/  @!P0 SYNCS.PHASECHK.TRANS64 P0, [R15+URZ+-0x8], R14 ;  /* 0xfffff80e0f0085a7 */ /* 0x000e64000800007f */
[----:B-1----:R-:W-:Y:S05]  /*6520*/  @!P0 BRA `(.L_x_15) ;  /* 0xfffffffc00ec8947 */ /* 0x002fea000383ffff */
[----:B------:R-:W-:Y:S05]  /*6530*/  BRA `(.L_x_128) ;  /* 0xffffffac00ec7947 */ /* 0x000fea000383ffff */
.L_x_20:
[----:B-1----:R-:W-:-:S04]  /*6540*/  IMAD.U32 R15, RZ, RZ, UR6 ;  /* 0x00000006ff0f7e24 */ /* 0x002fc8000f8e00ff */
[----:B------:R1:W2:Y:S03]  /*6550*/  SYNCS.PHASECHK.TRANS64.TRYWAIT P0, [R15+URZ], R14 ;  /* 0x0000000e0f0075a7 */ /* 0x0002a6000800017f */
[----:B--2---:R-:W-:Y:S05]  /*6560*/  @!P0 NANOSLEEP.SYNCS 0x989680 ;  /* 0x009896800000895d */ /* 0x004fea0003900000 */
[----:B------:R-:W2:Y:S02]  /*6570*/  @!P0 SYNCS.PHASECHK.TRANS64 P0, [R15+URZ], R14 ;  /* 0x0000000e0f0085a7 */ /* 0x000ea4000800007f */
[----:B--2---:R-:W-:Y:S05]  /*6580*/  @!P0 BRA `(.L_x_20) ;  /* 0xfffffffc00ec8947 */ /* 0x004fea000383ffff */
[----:B------:R-:W-:Y:S05]  /*6590*/  BRA `(.L_x_19) ;  /* 0xffffffb000947947 */ /* 0x000fea000383ffff */
.L_x_26:
[----:B-1----:R-:W-:-:S04]  /*65a0*/  IMAD.U32 R16, RZ, RZ, UR9 ;  /* 0x00000009ff107e24 */ /* 0x002fc8000f8e00ff */
[----:B------:R1:W2:Y:S03]  /*65b0*/  SYNCS.PHASECHK.TRANS64.TRYWAIT P0, [R16+URZ], R15 ;  /* 0x0000000f100075a7 */ /* 0x0002a6000800017f */
[----:B--2---:R-:W-:Y:S05]  /*65c0*/  @!P0 NANOSLEEP.SYNCS 0x989680 ;  /* 0x009896800000895d */ /* 0x004fea0003900000 */
[----:B------:R-:W2:Y:S02]  /*65d0*/  @!P0 SYNCS.PHASECHK.TRANS64 P0, [R16+URZ], R15 ;  /* 0x0000000f100085a7 */ /* 0x000ea4000800007f */
[----:B--2---:R-:W-:Y:S05]  /*65e0*/  @!P0 BRA `(.L_x_26) ;  /* 0xfffffffc00ec8947 */ /* 0x004fea000383ffff */
[----:B------:R-:W-:Y:S05]  /*65f0*/  BRA `(.L_x_25) ;  /* 0xffffffb400e87947 */ /* 0x000fea000383ffff */
.L_x_34:
[----:B0-----:R-:W-:-:S04]  /*6600*/  IMAD.U32 R15, RZ, RZ, UR15 ;  /* 0x0000000fff0f7e24 */ /* 0x001fc8000f8e00ff */
[----:B------:R0:W1:Y:S03]  /*6610*/  SYNCS.PHASECHK.TRANS64.TRYWAIT P0, [R15+URZ+0x8], R14 ;  /* 0x0000080e0f0075a7 */ /* 0x000066000800017f */
[----:B-1----:R-:W-:Y:S05]  /*6620*/  @!P0 NANOSLEEP.SYNCS 0x989680 ;  /* 0x009896800000895d */ /* 0x002fea0003900000 */
[----:B------:R-:W1:Y:S02]  /*6630*/  @!P0 SYNCS.PHASECHK.TRANS64 P0, [R15+URZ+0x8], R14 ;  /* 0x0000080e0f0085a7 */ /* 0x000e64000800007f */
[----:B-1----:R-:W-:Y:S05]  /*6640*/  @!P0 BRA `(.L_x_34) ;  /* 0xfffffffc00ec8947 */ /* 0x002fea000383ffff */
[----:B------:R-:W-:Y:S05]  /*6650*/  BRA `(.L_x_129) ;  /* 0xffffffc000207947 */ /* 0x000fea000383ffff */
.L_x_107:
[----:B------:R-:W-:Y:S01]  /*6660*/  BSSY B1, `(.L_x_130) ;  /* 0x0000006000017945 */ /* 0x000fe20003800000 */
[----:B------:R-:W-:-:S07]  /*6670*/  IMAD.MOV.U32 R10, RZ, RZ, -0x1 ;  /* 0xffffffffff0a7424 */ /* 0x000fce00078e00ff */
[----:B------:R-:W-:Y:S05]  /*6680*/  WARPSYNC.COLLECTIVE R10, `(.L_x_131) ;  /* 0x000000000a0c7348 */ /* 0x000fea0003c00000 */
[----:B------:R-:W-:Y:S02]  /*6690*/  ELECT P1, UR62, PT ;  /* 0x00000000003e782f */ /* 0x000fe40003820000 */
[----:B------:R-:W-:Y:S01]  /*66a0*/  MOV R10, UR62 ;  /* 0x0000003e000a7c02 */ /* 0x000fe20008000f00 */
[----:B------:R-:W-:Y:S10]  /*66b0*/  ENDCOLLECTIVE ;  /* 0x000000000000791b */ /* 0x000ff40003800000 */
.L_x_131:
[----:B------:R-:W-:Y:S05]  /*66c0*/  BSYNC B1 ;  /* 0x0000000000017941 */ /* 0x000fea0003800000 */
.L_x_130:
[----:B------:R-:W-:Y:S05]  /*66d0*/  BRA `(.L_x_132) ;  /* 0xffffffec00f07947 */ /* 0x000fea000383ffff */
.L_x_110:
[----:B-1----:R1:W2:Y:S02]  /*66e0*/  SYNCS.PHASECHK.TRANS64.TRYWAIT P1, [R19+URZ+0x28], R10 ;  /* 0x0000280a130075a7 */ /* 0x0022a4000802017f */
[----:B--2---:R-:W-:Y:S05]  /*66f0*/  @!P1 NANOSLEEP.SYNCS 0x989680 ;  /* 0x009896800000995d */ /* 0x004fea0003900000 */
[----:B------:R-:W2:Y:S02]  /*6700*/  @!P1 SYNCS.PHASECHK.TRANS64 P1, [R19+URZ+0x28], R10 ;  /* 0x0000280a130095a7 */ /* 0x000ea4000802007f */
[----:B--2---:R-:W-:Y:S05]  /*6710*/  @!P1 BRA `(.L_x_110) ;  /* 0xfffffffc00f09947 */ /* 0x004fea000383ffff */
[----:B------:R-:W-:Y:S05]  /*6720*/  BRA `(.L_x_133) ;  /* 0xfffffff000247947 */ /* 0x000fea000383ffff */
.L_x_119:
[----:B------:R-:W-:Y:S01]  /*6730*/  BSSY B0, `(.L_x_134) ;  /* 0x0000006000007945 */ /* 0x000fe20003800000 */
[----:B------:R-:W-:-:S07]  /*6740*/  IMAD.MOV.U32 R10, RZ, RZ, -0x1 ;  /* 0xffffffffff0a7424 */ /* 0x000fce00078e00ff */
[----:B------:R-:W-:Y:S05]  /*6750*/  WARPSYNC.COLLECTIVE R10, `(.L_x_135) ;  /* 0x000000000a0c7348 */ /* 0x000fea0003c00000 */
[----:B------:R-:W-:Y:S02]  /*6760*/  ELECT P1, UR62, PT ;  /* 0x00000000003e782f */ /* 0x000fe40003820000 */
[----:B------:R-:W-:Y:S01]  /*6770*/  MOV R10, UR62 ;  /* 0x0000003e000a7c02 */ /* 0x000fe20008000f00 */
[----:B------:R-:W-:Y:S10]  /*6780*/  ENDCOLLECTIVE ;  /* 0x000000000000791b */ /* 0x000ff40003800000 */
.L_x_135:
[----:B------:R-:W-:Y:S05]  /*6790*/  BSYNC B0 ;  /* 0x0000000000007941 */ /* 0x000fea0003800000 */
.L_x_134:
[----:B------:R-:W-:Y:S01]  /*67a0*/  PLOP3.LUT P0, PT, P1, PT, PT, 0x80, 0x0 ;  /* 0x000000000000781c */ /* 0x000fe20000f0f070 */
[----:B------:R-:W-:-:S12]  /*67b0*/  BRA `(.L_x_136) ;  /* 0xfffffff800707947 */ /* 0x000fd8000383ffff */
.L_x_123:
[----:B0-----:R0:W1:Y:S02]  /*67c0*/  SYNCS.PHASECHK.TRANS64.TRYWAIT P0, [R5+URZ], R2 ;  /* 0x00000002050075a7 */ /* 0x001064000800017f */
[----:B-1----:R-:W-:Y:S05]  /*67d0*/  @!P0 NANOSLEEP.SYNCS 0x989680 ;  /* 0x009896800000895d */ /* 0x002fea0003900000 */
[----:B------:R-:W1:Y:S02]  /*67e0*/  @!P0 SYNCS.PHASECHK.TRANS64 P0, [R5+URZ], R2 ;  /* 0x00000002050085a7 */ /* 0x000e64000800007f */
[----:B-1----:R-:W-:Y:S05]  /*67f0*/  @!P0 BRA `(.L_x_123) ;  /* 0xfffffffc00f08947 */ /* 0x002fea000383ffff */
[----:B------:R-:W-:Y:S05]  /*6800*/  BRA `(.L_x_137) ;  /* 0xfffffff800b07947 */ /* 0x000fea000383ffff */
.L_x_124:
[----:B0-----:R0:W1:Y:S02]  /*6810*/  SYNCS.PHASECHK.TRANS64.TRYWAIT P0, [R7+URZ], R4 ;  /* 0x00000004070075a7 */ /* 0x001064000800017f */
[----:B-1----:R-:W-:Y:S05]  /*6820*/  @!P0 NANOSLEEP.SYNCS 0x989680 ;  /* 0x009896800000895d */ /* 0x002fea0003900000 */
[----:B------:R-:W1:Y:S02]  /*6830*/  @!P0 SYNCS.PHASECHK.TRANS64 P0, [R7+URZ], R4 ;  /* 0x00000004070085a7 */ /* 0x000e64000800007f */
[----:B-1----:R-:W-:Y:S05]  /*6840*/  @!P0 BRA `(.L_x_124) ;  /* 0xfffffffc00f08947 */ /* 0x002fea000383ffff */
[----:B------:R-:W-:Y:S05]  /*6850*/  BRA `(.L_x_138) ;  /* 0xfffffff800c07947 */ /* 0x000fea000383ffff */
.L_x_125:
[----:B0-----:R0:W1:Y:S02]  /*6860*/  SYNCS.PHASECHK.TRANS64.TRYWAIT P0, [R8+URZ], R5 ;  /* 0x00000005080075a7 */ /* 0x001064000800017f */
[----:B-1----:R-:W-:Y:S05]  /*6870*/  @!P0 NANOSLEEP.SYNCS 0x989680 ;  /* 0x009896800000895d */ /* 0x002fea0003900000 */
[----:B------:R-:W1:Y:S02]  /*6880*/  @!P0 SYNCS.PHASECHK.TRANS64 P0, [R8+URZ], R5 ;  /* 0x00000005080085a7 */ /* 0x000e64000800007f */
[----:B-1----:R-:W-:Y:S05]  /*6890*/  @!P0 BRA `(.L_x_125) ;  /* 0xfffffffc00f08947 */ /* 0x002fea000383ffff */
[----:B------:R-:W-:Y:S05]  /*68a0*/  BRA `(.L_x_139) ;  /* 0xfffffff800d07947 */ /* 0x000fea000383ffff */
.L_x_126:
[----:B-1----:R1:W2:Y:S02]  /*68b0*/  SYNCS.PHASECHK.TRANS64.TRYWAIT P0, [R11+URZ], R6 ;  /* 0x000000060b0075a7 */ /* 0x0022a4000800017f */
[----:B--2---:R-:W-:Y:S05]  /*68c0*/  @!P0 NANOSLEEP.SYNCS 0x989680 ;  /* 0x009896800000895d */ /* 0x004fea0003900000 */
[----:B------:R-:W2:Y:S02]  /*68d0*/  @!P0 SYNCS.PHASECHK.TRANS64 P0, [R11+URZ], R6 ;  /* 0x000000060b0085a7 */ /* 0x000ea4000800007f */
[----:B--2---:R-:W-:Y:S05]  /*68e0*/  @!P0 BRA `(.L_x_126) ;  /* 0xfffffffc00f08947 */ /* 0x004fea000383ffff */
[----:B------:R-:W-:Y:S05]  /*68f0*/  BRA `(.L_x_140) ;  /* 0xfffffff800d87947 */ /* 0x000fea000383ffff */
.L_x_141:
[----:B------:R-:W-:-:S00]  /*6900*/  BRA `(.L_x_141) ;  /* 0xfffffffc00fc7947 */ /* 0x000fc0000383ffff */
[----:B------:R-:W-:-:S00]  /*6910*/  NOP ;  /* 0x0000000000007918 */ /* 0x000fc00000000000 */
        /* <DEDUP_REMOVED lines=14> */
.L_x_142:


//--------------------- .nv.shared._ZN7cutlass13device_kernelINS_4gemm6kernel13GemmUniversalIN4cute5tupleIJiiiiEEENS1_10collective13CollectiveMmaINS1_37MainloopSm90TmaGmmaWarpSpecializedFP8ILi5ENS5_IJNS4_1CILi1EEESB_SB_EEENS1_32KernelTmaWarpSpecializedPingpongEEENS5_IJNSA_ILi64EEESF_SF_EEENS_12float_e5m2_tENS5_IJlSB_lEEESH_SI_NS4_8TiledMMAINS4_8MMA_AtomIJNS4_4SM904GMMA30MMA_64x64x32_F32E5M2E5M2_SS_TNILNSM_7ScaleInE1ELSO_1EEEEEENS4_6LayoutISC_NS5_IJNSA_ILi0EEESS_SS_EEEEENS5_IJNS4_10UnderscoreESV_SV_EEEEENS4_13SM90_TMA_LOADENS4_14ComposedLayoutINS4_7SwizzleILi2ELi4ELi3EEENS4_18smem_ptr_flag_bitsILi8EEENSR_INS5_IJNSA_ILi8EEESF_EEENS5_IJSF_SB_EEEEEEEvNS4_8identityESY_S18_vS19_EENS_8epilogue10collective6detail29Sm90TmaWarpSpecializedAdapterINS1C_15DefaultEpilogueISH_SI_SI_NS1B_6thread17LinearCombinationISH_Li1EffLNS1G_9ScaleType4KindE0ELNS_15FloatRoundStyleE2ESH_EENS1_15EpilogueDefaultEEEEEvvEEEEvNT_6ParamsE --------------------------
	.section	.nv.shared._ZN7cutlass13device_kernelINS_4gemm6kernel13GemmUniversalIN4cute5tupleIJiiiiEEENS1_10collective13CollectiveMmaINS1_37MainloopSm90TmaGmmaWarpSpecializedFP8ILi5ENS5_IJNS4_1CILi1EEESB_SB_EEENS1_32KernelTmaWarpSpecializedPingpongEEENS5_IJNSA_ILi64EEESF_SF_EEENS_12float_e5m2_tENS5_IJlSB_lEEESH_SI_NS4_8TiledMMAINS4_8MMA_AtomIJNS4_4SM904GMMA30MMA_64x64x32_F32E5M2E5M2_SS_TNILNSM_7ScaleInE1ELSO_1EEEEEENS4_6LayoutISC_NS5_IJNSA_ILi0EEESS_SS_EEEEENS5_IJNS4_10UnderscoreESV_SV_EEEEENS4_13SM90_TMA_LOADENS4_14ComposedLayoutINS4_7SwizzleILi2ELi4ELi3EEENS4_18smem_ptr_flag_bitsILi8EEENSR_INS5_IJNSA_ILi8EEESF_EEENS5_IJSF_SB_EEEEEEEvNS4_8identityESY_S18_vS19_EENS_8epilogue10collective6detail29Sm90TmaWarpSpecializedAdapterINS1C_15DefaultEpilogueISH_SI_SI_NS1B_6thread17LinearCombinationISH_Li1EffLNS1G_9ScaleType4KindE0ELNS_15FloatRoundStyleE2ESH_EENS1_15EpilogueDefaultEEEEEvvEEEEvNT_6ParamsE,"aw",@nobits
	.sectionflags	@""
	.align	16
	.zero		1024


//--------------------- .nv.shared.reserved.0     --------------------------
	.section	.nv.shared.reserved.0,"aw",@nobits
	.weak		__nv_reservedSMEM_offset_0_alias
	.size		__nv_reservedSMEM_offset_0_alias, 0, 0
	.other		__nv_reservedSMEM_offset_0_alias,@"STO_CUDA_RESERVED_SHARED STV_DEFAULT"
__nv_reservedSMEM_offset_0_alias:
	.zero		0


//--------------------- .nv.global                --------------------------
	.section	.nv.global,"aw",@nobits
.nv.global:
	.type		_ZN39_INTERNAL_a23cdbf3_4_k_cu_672fd79f_46184cute1_E,@object
	.size		_ZN39_INTERNAL_a23cdbf3_4_k_cu_672fd79f_46184cute1_E,(_ZN39_INTERNAL_a23cdbf3_4_k_cu_672fd79f_46184cuda3std3__45__cpo6cbeginE - _ZN39_INTERNAL_a23cdbf3_4_k_cu_672fd79f_46184cute1_E)
_ZN39_INTERNAL_a23cdbf3_4_k_cu_672fd79f_46184cute1_E:
	.zero		1
	.type		_ZN39_INTERNAL_a23cdbf3_4_k_cu_672fd79f_46184cuda3std3__45__cpo6cbeginE,@object
	.size		_ZN39_INTERNAL_a23cdbf3_4_k_cu_672fd79f_46184cuda3std3__45__cpo6cbeginE,(_ZN39_INTERNAL_a23cdbf3_4_k_cu_672fd79f_46184cuda3std3__48in_placeE - _ZN39_INTERNAL_a23cdbf3_4_k_cu_672fd79f_46184cuda3std3__45__cpo6cbeginE)
_ZN39_INTERNAL_a23cdbf3_4_k_cu_672fd79f_46184cuda3std3__45__cpo6cbeginE:
	.zero		1
	.type		_ZN39_INTERNAL_a23cdbf3_4_k_cu_672fd79f_46184cuda3std3__48in_placeE,@object
	.size		_ZN39_INTERNAL_a23cdbf3_4_k_cu_672fd79f_46184cuda3std3__48in_placeE,(_ZN39_INTERNAL_a23cdbf3_4_k_cu_672fd79f_46184cuda3std6ranges3__45__cpo9iter_moveE - _ZN39_INTERNAL_a23cdbf3_4_k_cu_672fd79f_46184cuda3std3__48in_placeE)
_ZN39_INTERNAL_a23cdbf3_4_k_cu_672fd79f_46184cuda3std3__48in_placeE:
	.zero		1
	.type		_ZN39_INTERNAL_a23cdbf3_4_k_cu_672fd79f_46184cuda3std6ranges3__45__cpo9iter_moveE,@object
	.size		_ZN39_INTERNAL_a23cdbf3_4_k_cu_672fd79f_46184cuda3std6ranges3__45__cpo9iter_moveE,(_ZN39_INTERNAL_a23cdbf3_4_k_cu_672fd79f_46184cuda3std3__45__cpo5beginE - _ZN39_INTERNAL_a23cdbf3_4_k_cu_672fd79f_46184cuda3std6ranges3__45__cpo9iter_moveE)
_ZN39_INTERNAL_a23cdbf3_4_k_cu_672fd79f_46184cuda3std6ranges3__45__cpo9iter_moveE:
	.zero		1
	.type		_ZN39_INTERNAL_a23cdbf3_4_k_cu_672fd79f_46184cuda3std3__45__cpo5beginE,@object
	.size		_ZN39_INTERNAL_a23cdbf3_4_k_cu_672fd79f_46184cuda3std3__45__cpo5beginE,(_ZN39_INTERNAL_a23cdbf3_4_k_cu_672fd79f_46184cuda3std3__441_GLOBAL__N__a23cdbf3_4_k_cu_672fd79f_46186ignoreE - _ZN39_INTERNAL_a23cdbf3_4_k_cu_672fd79f_46184cuda3std3__45__cpo5beginE)
_ZN39_INTERNAL_a23cdbf3_4_k_cu_672fd79f_46184cuda3std3__45__cpo5beginE:
	.zero		1
	.type		_ZN39_INTERNAL_a23cdbf3_4_k_cu_672fd79f_46184cuda3std3__441_GLOBAL__N__a23cdbf3_4_k_cu_672fd79f_46186ignoreE,@object
	.size		_ZN39_INTERNAL_a23cdbf3_4_k_cu_672fd79f_46184cuda3std3__441_GLOBAL__N__a23cdbf3_4_k_cu_672fd79f_46186ignoreE,(_ZN39_INTERNAL_a23cdbf3_4_k_cu_672fd79f_46184cute7productE - _ZN39_INTERNAL_a23cdbf3_4_k_cu_672fd79f_46184cuda3std3__441_GLOBAL__N__a23cdbf3_4_k_cu_672fd79f_46186ignoreE)
_ZN39_INTERNAL_a23cdbf3_4_k_cu_672fd79f_46184cuda3std3__441_GLOBAL__N__a23cdbf3_4_k_cu_672fd79f_46186ignoreE:
	.zero		1
	.type		_ZN39_INTERNAL_a23cdbf3_4_k_cu_672fd79f_46184cute7productE,@object
	.size		_ZN39_INTERNAL_a23cdbf3_4_k_cu_672fd79f_46184cute7productE,(_ZN39_INTERNAL_a23cdbf3_4_k_cu_672fd79f_46184cuda3std3__45__cpo3endE - _ZN39_INTERNAL_a23cdbf3_4_k_cu_672fd79f_46184cute7productE)
_ZN39_INTERNAL_a23cdbf3_4_k_cu_672fd79f_46184cute7productE:
	.zero		1
	.type		_ZN39_INTERNAL_a23cdbf3_4_k_cu_672fd79f_46184cuda3std3__45__cpo3endE,@object
	.size		_ZN39_INTERNAL_a23cdbf3_4_k_cu_672fd79f_46184cuda3std3__45__cpo3endE,(_ZN39_INTERNAL_a23cdbf3_4_k_cu_672fd79f_46184cuda3std3__419piecewise_constructE - _ZN39_INTERNAL_a23cdbf3_4_k_cu_672fd79f_46184cuda3std3__45__cpo3endE)
_ZN39_INTERNAL_a23cdbf3_4_k_cu_672fd79f_46184cuda3std3__45__cpo3endE:
	.zero		1
	.type		_ZN39_INTERNAL_a23cdbf3_4_k_cu_672fd79f_46184cuda3std3__419piecewise_constructE,@object
	.size		_ZN39_INTERNAL_a23cdbf3_4_k_cu_672fd79f_46184cuda3std3__419piecewise_constructE,(_ZN39_INTERNAL_a23cdbf3_4_k_cu_672fd79f_46184cuda3std3__45__cpo4cendE - _ZN39_INTERNAL_a23cdbf3_4_k_cu_672fd79f_46184cuda3std3__419piecewise_constructE)
_ZN39_INTERNAL_a23cdbf3_4_k_cu_672fd79f_46184cuda3std3__419piecewise_constructE:
	.zero		1
	.type		_ZN39_INTERNAL_a23cdbf3_4_k_cu_672fd79f_46184cuda3std3__45__cpo4cendE,@object
	.size		_ZN39_INTERNAL_a23cdbf3_4_k_cu_672fd79f_46184cuda3std3__45__cpo4cendE,(_ZN39_INTERNAL_a23cdbf3_4_k_cu_672fd79f_46184cuda3std6ranges3__45__cpo4swapE - _ZN39_INTERNAL_a23cdbf3_4_k_cu_672fd79f_46184cuda3std3__45__cpo4cendE)
_ZN39_INTERNAL_a23cdbf3_4_k_cu_672fd79f_46184cuda3std3__45__cpo4cendE:
	.zero		1
	.type		_ZN39_INTERNAL_a23cdbf3_4_k_cu_672fd79f_46184cuda3std6ranges3__45__cpo4swapE,@object
	.size		_ZN39_INTERNAL_a23cdbf3_4_k_cu_672fd79f_46184cuda3std6ranges3__45__cpo4swapE,(.L_7 - _ZN39_INTERNAL_a23cdbf3_4_k_cu_672fd79f_46184cuda3std6ranges3__45__cpo4swapE)
_ZN39_INTERNAL_a23cdbf3_4_k_cu_672fd79f_46184cuda3std6ranges3__45__cpo4swapE:
	.zero		1
.L_7:


//--------------------- .nv.constant0._ZN7cutlass13device_kernelINS_4gemm6kernel13GemmUniversalIN4cute5tupleIJiiiiEEENS1_10collective13CollectiveMmaINS1_37MainloopSm90TmaGmmaWarpSpecializedFP8ILi5ENS5_IJNS4_1CILi1EEESB_SB_EEENS1_32KernelTmaWarpSpecializedPingpongEEENS5_IJNSA_ILi64EEESF_SF_EEENS_12float_e5m2_tENS5_IJlSB_lEEESH_SI_NS4_8TiledMMAINS4_8MMA_AtomIJNS4_4SM904GMMA30MMA_64x64x32_F32E5M2E5M2_SS_TNILNSM_7ScaleInE1ELSO_1EEEEEENS4_6LayoutISC_NS5_IJNSA_ILi0EEESS_SS_EEEEENS5_IJNS4_10UnderscoreESV_SV_EEEEENS4_13SM90_TMA_LOADENS4_14ComposedLayoutINS4_7SwizzleILi2ELi4ELi3EEENS4_18smem_ptr_flag_bitsILi8EEENSR_INS5_IJNSA_ILi8EEESF_EEENS5_IJSF_SB_EEEEEEEvNS4_8identityESY_S18_vS19_EENS_8epilogue10collective6detail29Sm90TmaWarpSpecializedAdapterINS1C_15DefaultEpilogueISH_SI_SI_NS1B_6thread17LinearCombinationISH_Li1EffLNS1G_9ScaleType4KindE0ELNS_15FloatRoundStyleE2ESH_EENS1_15EpilogueDefaultEEEEEvvEEEEvNT_6ParamsE --------------------------
	.section	.nv.constant0._ZN7cutlass13device_kernelINS_4gemm6kernel13GemmUniversalIN4cute5tupleIJiiiiEEENS1_10collective13CollectiveMmaINS1_37MainloopSm90TmaGmmaWarpSpecializedFP8ILi5ENS5_IJNS4_1CILi1EEESB_SB_EEENS1_32KernelTmaWarpSpecializedPingpongEEENS5_IJNSA_ILi64EEESF_SF_EEENS_12float_e5m2_tENS5_IJlSB_lEEESH_SI_NS4_8TiledMMAINS4_8MMA_AtomIJNS4_4SM904GMMA30MMA_64x64x32_F32E5M2E5M2_SS_TNILNSM_7ScaleInE1ELSO_1EEEEEENS4_6LayoutISC_NS5_IJNSA_ILi0EEESS_SS_EEEEENS5_IJNS4_10UnderscoreESV_SV_EEEEENS4_13SM90_TMA_LOADENS4_14ComposedLayoutINS4_7SwizzleILi2ELi4ELi3EEENS4_18smem_ptr_flag_bitsILi8EEENSR_INS5_IJNSA_ILi8EEESF_EEENS5_IJSF_SB_EEEEEEEvNS4_8identityESY_S18_vS19_EENS_8epilogue10collective6detail29Sm90TmaWarpSpecializedAdapterINS1C_15DefaultEpilogueISH_SI_SI_NS1B_6thread17LinearCombinationISH_Li1EffLNS1G_9ScaleType4KindE0ELNS_15FloatRoundStyleE2ESH_EENS1_15EpilogueDefaultEEEEEvvEEEEvNT_6ParamsE,"a",@progbits
	.sectionflags	@""
	.align	4
.nv.constant0._ZN7cutlass13device_kernelINS_4gemm6kernel13GemmUniversalIN4cute5tupleIJiiiiEEENS1_10collective13CollectiveMmaINS1_37MainloopSm90TmaGmmaWarpSpecializedFP8ILi5ENS5_IJNS4_1CILi1EEESB_SB_EEENS1_32KernelTmaWarpSpecializedPingpongEEENS5_IJNSA_ILi64EEESF_SF_EEENS_12float_e5m2_tENS5_IJlSB_lEEESH_SI_NS4_8TiledMMAINS4_8MMA_AtomIJNS4_4SM904GMMA30MMA_64x64x32_F32E5M2E5M2_SS_TNILNSM_7ScaleInE1ELSO_1EEEEEENS4_6LayoutISC_NS5_IJNSA_ILi0EEESS_SS_EEEEENS5_IJNS4_10UnderscoreESV_SV_EEEEENS4_13SM90_TMA_LOADENS4_14ComposedLayoutINS4_7SwizzleILi2ELi4ELi3EEENS4_18smem_ptr_flag_bitsILi8EEENSR_INS5_IJNSA_ILi8EEESF_EEENS5_IJSF_SB_EEEEEEEvNS4_8identityESY_S18_vS19_EENS_8epilogue10collective6detail29Sm90TmaWarpSpecializedAdapterINS1C_15DefaultEpilogueISH_SI_SI_NS1B_6thread17LinearCombinationISH_Li1EffLNS1G_9ScaleType4KindE0ELNS_15FloatRoundStyleE2ESH_EENS1_15EpilogueDefaultEEEEEvvEEEEvNT_6ParamsE:
	.zero		1664


//--------------------- SYMBOLS --------------------------

	.type		.nv.reservedSmem.offset0,@object
	.size		.nv.reservedSmem.offset0,0x4
